	.target	sm_90a

	.elftype	@"ET_EXEC"


//--------------------- .note.nv.tkinfo           --------------------------
	.section	.note.nv.tkinfo,"",@"SHT_NOTE"
	.sectionflags	@"SHF_NOTE_NV_TKINFO"
	.tkinfo
        /*0018*/ 	.word	0x00000002
        /*0030*/ 	.string	""
        /*0030*/ 	.string	"ptxas"
        /*0030*/ 	.string	"Cuda compilation tools, release 13.0, V13.0.88"
        /*0030*/ 	.string	"Build cuda_13.0.r13.0/compiler.36424714_0"
        /*0030*/ 	.string	"-arch sm_90a -m 64 "



//--------------------- .note.nv.cuinfo           --------------------------
	.section	.note.nv.cuinfo,"",@"SHT_NOTE"
	.sectionflags	@"SHF_NOTE_NV_CUINFO"
        /*0018*/ 	.short	0x0002
        /*001a*/ 	.short	0x005a
        /*001c*/ 	.short	0x0082
	.zero		2


//--------------------- .nv.info                  --------------------------
	.section	.nv.info,"",@"SHT_CUDA_INFO"
	.align	4


	//----- nvinfo : EIATTR_REGCOUNT
	.align		4
        /*0000*/ 	.byte	0x04, 0x2f
        /*0002*/ 	.short	(.L_15 - .L_14)
	.align		4
.L_14:
        /*0004*/ 	.word	index@(_ZN7cutlass13device_kernelINS_4gemm6kernel13GemmUniversalIN4cute5tupleIJiiiiEEENS1_10collective13CollectiveMmaINS1_34MainloopSm90TmaGmmaWarpSpecializedILi4ENS5_IJNS4_1CILi2EEENSA_ILi1EEESC_EEENS1_35KernelTmaWarpSpecializedCooperativeEEENS5_IJNSA_ILi128EEENSA_ILi240EEENSA_ILi64EEEEEENS_6half_tENS5_IJlSC_lEEESK_SL_NS4_8TiledMMAINS4_8MMA_AtomIJNS4_4SM904GMMA25MMA_64x16x16_F32F16F16_SSILNSP_5MajorE0ELSR_0ELNSP_7ScaleInE1ELSS_1EEEEEENS4_6LayoutISD_NS5_IJSC_NSA_ILi0EEESW_EEEEENS5_IJNS4_10UnderscoreESZ_SZ_EEEEENS4_13SM90_TMA_LOADENS4_14ComposedLayoutINS4_7SwizzleILi3ELi4ELi3EEENS4_18smem_ptr_flag_bitsILi16EEENSV_INS5_IJNSA_ILi8EEESI_EEENS5_IJSI_SC_EEEEEEEvNS4_8identityENS4_23SM90_TMA_LOAD_MULTICASTES1C_vS1D_EENS_8epilogue10collective6detail29Sm90TmaWarpSpecializedAdapterINS1H_15DefaultEpilogueISK_SL_SL_NS1G_6thread17LinearCombinationISK_Li1EffLNS1L_9ScaleType4KindE0ELNS_15FloatRoundStyleE2ESK_EENS1_15EpilogueDefaultEEEEEvvEEEEvNT_6ParamsE)
        /*0008*/ 	.word	0x000000a8


	//----- nvinfo : EIATTR_FRAME_SIZE
	.align		4
.L_15:
        /*000c*/ 	.byte	0x04, 0x11
        /*000e*/ 	.short	(.L_17 - .L_16)
	.align		4
.L_16:
        /*0010*/ 	.word	index@(_ZN7cutlass13device_kernelINS_4gemm6kernel13GemmUniversalIN4cute5tupleIJiiiiEEENS1_10collective13CollectiveMmaINS1_34MainloopSm90TmaGmmaWarpSpecializedILi4ENS5_IJNS4_1CILi2EEENSA_ILi1EEESC_EEENS1_35KernelTmaWarpSpecializedCooperativeEEENS5_IJNSA_ILi128EEENSA_ILi240EEENSA_ILi64EEEEEENS_6half_tENS5_IJlSC_lEEESK_SL_NS4_8TiledMMAINS4_8MMA_AtomIJNS4_4SM904GMMA25MMA_64x16x16_F32F16F16_SSILNSP_5MajorE0ELSR_0ELNSP_7ScaleInE1ELSS_1EEEEEENS4_6LayoutISD_NS5_IJSC_NSA_ILi0EEESW_EEEEENS5_IJNS4_10UnderscoreESZ_SZ_EEEEENS4_13SM90_TMA_LOADENS4_14ComposedLayoutINS4_7SwizzleILi3ELi4ELi3EEENS4_18smem_ptr_flag_bitsILi16EEENSV_INS5_IJNSA_ILi8EEESI_EEENS5_IJSI_SC_EEEEEEEvNS4_8identityENS4_23SM90_TMA_LOAD_MULTICASTES1C_vS1D_EENS_8epilogue10collective6detail29Sm90TmaWarpSpecializedAdapterINS1H_15DefaultEpilogueISK_SL_SL_NS1G_6thread17LinearCombinationISK_Li1EffLNS1L_9ScaleType4KindE0ELNS_15FloatRoundStyleE2ESK_EENS1_15EpilogueDefaultEEEEEvvEEEEvNT_6ParamsE)
        /*0014*/ 	.word	0x00000000


	//----- nvinfo : EIATTR_MIN_STACK_SIZE
	.align		4
.L_17:
        /*0018*/ 	.byte	0x04, 0x12
        /*001a*/ 	.short	(.L_19 - .L_18)
	.align		4
.L_18:
        /*001c*/ 	.word	index@(_ZN7cutlass13device_kernelINS_4gemm6kernel13GemmUniversalIN4cute5tupleIJiiiiEEENS1_10collective13CollectiveMmaINS1_34MainloopSm90TmaGmmaWarpSpecializedILi4ENS5_IJNS4_1CILi2EEENSA_ILi1EEESC_EEENS1_35KernelTmaWarpSpecializedCooperativeEEENS5_IJNSA_ILi128EEENSA_ILi240EEENSA_ILi64EEEEEENS_6half_tENS5_IJlSC_lEEESK_SL_NS4_8TiledMMAINS4_8MMA_AtomIJNS4_4SM904GMMA25MMA_64x16x16_F32F16F16_SSILNSP_5MajorE0ELSR_0ELNSP_7ScaleInE1ELSS_1EEEEEENS4_6LayoutISD_NS5_IJSC_NSA_ILi0EEESW_EEEEENS5_IJNS4_10UnderscoreESZ_SZ_EEEEENS4_13SM90_TMA_LOADENS4_14ComposedLayoutINS4_7SwizzleILi3ELi4ELi3EEENS4_18smem_ptr_flag_bitsILi16EEENSV_INS5_IJNSA_ILi8EEESI_EEENS5_IJSI_SC_EEEEEEEvNS4_8identityENS4_23SM90_TMA_LOAD_MULTICASTES1C_vS1D_EENS_8epilogue10collective6detail29Sm90TmaWarpSpecializedAdapterINS1H_15DefaultEpilogueISK_SL_SL_NS1G_6thread17LinearCombinationISK_Li1EffLNS1L_9ScaleType4KindE0ELNS_15FloatRoundStyleE2ESK_EENS1_15EpilogueDefaultEEEEEvvEEEEvNT_6ParamsE)
        /*0020*/ 	.word	0x00000000
.L_19:


//--------------------- .nv.compat                --------------------------
	.section	.nv.compat,"",@"SHT_CUDA_COMPAT_INFO"
	.align	4
        /*0000*/ 	.byte	0x02, 0x09, 0x01, 0x00, 0x02, 0x02, 0x04, 0x00, 0x02, 0x05, 0x05, 0x00, 0x03, 0x07, 0x01, 0x01
        /*0010*/ 	.byte	0x02, 0x03, 0x01, 0x00, 0x02, 0x06, 0x01, 0x00, 0x04, 0x0b, 0x08, 0x00, 0x00, 0x00, 0x00, 0x00
        /*0020*/ 	.byte	0x00, 0x00, 0x00, 0x00


//--------------------- .nv.info._ZN7cutlass13device_kernelINS_4gemm6kernel13GemmUniversalIN4cute5tupleIJiiiiEEENS1_10collective13CollectiveMmaINS1_34MainloopSm90TmaGmmaWarpSpecializedILi4ENS5_IJNS4_1CILi2EEENSA_ILi1EEESC_EEENS1_35KernelTmaWarpSpecializedCooperativeEEENS5_IJNSA_ILi128EEENSA_ILi240EEENSA_ILi64EEEEEENS_6half_tENS5_IJlSC_lEEESK_SL_NS4_8TiledMMAINS4_8MMA_AtomIJNS4_4SM904GMMA25MMA_64x16x16_F32F16F16_SSILNSP_5MajorE0ELSR_0ELNSP_7ScaleInE1ELSS_1EEEEEENS4_6LayoutISD_NS5_IJSC_NSA_ILi0EEESW_EEEEENS5_IJNS4_10UnderscoreESZ_SZ_EEEEENS4_13SM90_TMA_LOADENS4_14ComposedLayoutINS4_7SwizzleILi3ELi4ELi3EEENS4_18smem_ptr_flag_bitsILi16EEENSV_INS5_IJNSA_ILi8EEESI_EEENS5_IJSI_SC_EEEEEEEvNS4_8identityENS4_23SM90_TMA_LOAD_MULTICASTES1C_vS1D_EENS_8epilogue10collective6detail29Sm90TmaWarpSpecializedAdapterINS1H_15DefaultEpilogueISK_SL_SL_NS1G_6thread17LinearCombinationISK_Li1EffLNS1L_9ScaleType4KindE0ELNS_15FloatRoundStyleE2ESK_EENS1_15EpilogueDefaultEEEEEvvEEEEvNT_6ParamsE --------------------------
	.section	.nv.info._ZN7cutlass13device_kernelINS_4gemm6kernel13GemmUniversalIN4cute5tupleIJiiiiEEENS1_10collective13CollectiveMmaINS1_34MainloopSm90TmaGmmaWarpSpecializedILi4ENS5_IJNS4_1CILi2EEENSA_ILi1EEESC_EEENS1_35KernelTmaWarpSpecializedCooperativeEEENS5_IJNSA_ILi128EEENSA_ILi240EEENSA_ILi64EEEEEENS_6half_tENS5_IJlSC_lEEESK_SL_NS4_8TiledMMAINS4_8MMA_AtomIJNS4_4SM904GMMA25MMA_64x16x16_F32F16F16_SSILNSP_5MajorE0ELSR_0ELNSP_7ScaleInE1ELSS_1EEEEEENS4_6LayoutISD_NS5_IJSC_NSA_ILi0EEESW_EEEEENS5_IJNS4_10UnderscoreESZ_SZ_EEEEENS4_13SM90_TMA_LOADENS4_14ComposedLayoutINS4_7SwizzleILi3ELi4ELi3EEENS4_18smem_ptr_flag_bitsILi16EEENSV_INS5_IJNSA_ILi8EEESI_EEENS5_IJSI_SC_EEEEEEEvNS4_8identityENS4_23SM90_TMA_LOAD_MULTICASTES1C_vS1D_EENS_8epilogue10collective6detail29Sm90TmaWarpSpecializedAdapterINS1H_15DefaultEpilogueISK_SL_SL_NS1G_6thread17LinearCombinationISK_Li1EffLNS1L_9ScaleType4KindE0ELNS_15FloatRoundStyleE2ESK_EENS1_15EpilogueDefaultEEEEEvvEEEEvNT_6ParamsE,"",@"SHT_CUDA_INFO"
	.sectionflags	@""
	.align	4


	//----- nvinfo : EIATTR_CUDA_API_VERSION
	.align		4
        /*0000*/ 	.byte	0x04, 0x37
        /*0002*/ 	.short	(.L_21 - .L_20)
.L_20:
        /*0004*/ 	.word	0x00000082


	//----- nvinfo : EIATTR_KPARAM_INFO
	.align		4
.L_21:
        /*0008*/ 	.byte	0x04, 0x17
        /*000a*/ 	.short	(.L_23 - .L_22)
.L_22:
        /*000c*/ 	.word	0x00000000
        /*0010*/ 	.short	0x0000
        /*0012*/ 	.short	0x0070
        /*0014*/ 	.byte	0x00, 0xf0, 0x01, 0x10


	//----- nvinfo : EIATTR_SPARSE_MMA_MASK
	.align		4
.L_23:
        /*0018*/ 	.byte	0x03, 0x50
        /*001a*/ 	.short	0x0000


	//----- nvinfo : EIATTR_MAXREG_COUNT
	.align		4
        /*001c*/ 	.byte	0x03, 0x1b
        /*001e*/ 	.short	0x00a8


	//----- nvinfo : EIATTR_NUM_BARRIERS
	.align		4
        /*0020*/ 	.byte	0x02, 0x4c
        /*0022*/ 	.byte	0x01
	.zero		1


	//----- nvinfo : EIATTR_EXTERNS
	.align		4
        /*0024*/ 	.byte	0x04, 0x0f
        /*0026*/ 	.short	(.L_25 - .L_24)


	//   ....[0]....
	.align		4
.L_24:
        /*0028*/ 	.word	index@(__assertfail)


	//----- nvinfo : EIATTR_MERCURY_ISA_VERSION
	.align		4
.L_25:
        /*002c*/ 	.byte	0x03, 0x5f
        /*002e*/ 	.short	0x0101


	//----- nvinfo : EIATTR_INT_WARP_WIDE_INSTR_OFFSETS
	.align		4
        /*0030*/ 	.byte	0x04, 0x31
        /*0032*/ 	.short	(.L_27 - .L_26)


	//   ....[0]....
.L_26:
        /*0034*/ 	.word	0x00000480


	//   ....[1]....
        /*0038*/ 	.word	0x000004b0


	//   ....[2]....
        /*003c*/ 	.word	0x00000670


	//----- nvinfo : EIATTR_COOP_GROUP_MASK_REGIDS
	.align		4
.L_27:
        /*0040*/ 	.byte	0x04, 0x29
        /*0042*/ 	.short	(.L_29 - .L_28)


	//   ....[0]....
.L_28:
        /*0044*/ 	.word	0xffffffff


	//   ....[1]....
        /*0048*/ 	.word	0xffffffff


	//   ....[2]....
        /*004c*/ 	.word	0xffffffff


	//   ....[3]....
        /*0050*/ 	.word	0xffffffff


	//   ....[4]....
        /*0054*/ 	.word	0xffffffff


	//   ....[5]....
        /*0058*/ 	.word	0xffffffff


	//----- nvinfo : EIATTR_COOP_GROUP_INSTR_OFFSETS
	.align		4
.L_29:
        /*005c*/ 	.byte	0x04, 0x28
        /*005e*/ 	.short	(.L_31 - .L_30)


	//   ....[0]....
.L_30:
        /*0060*/ 	.word	0x00000060


	//   ....[1]....
        /*0064*/ 	.word	0x00000070


	//   ....[2]....
        /*0068*/ 	.word	0x00000130


	//   ....[3]....
        /*006c*/ 	.word	0x000002d0


	//   ....[4]....
        /*0070*/ 	.word	0x000007f0


	//   ....[5]....
        /*0074*/ 	.word	0x00001230


	//----- nvinfo : EIATTR_REG_RECONFIG
	.align		4
.L_31:
        /*0078*/ 	.byte	0x01, 0x54
	.zero		2


	//----- nvinfo : EIATTR_SYSCALL_OFFSETS
	.align		4
        /*007c*/ 	.byte	0x04, 0x46
        /*007e*/ 	.short	(.L_33 - .L_32)


	//   ....[0]....
.L_32:
        /*0080*/ 	.word	0x000013f0


	//----- nvinfo : EIATTR_MBARRIER_INSTR_OFFSETS
	.align		4
.L_33:
        /*0084*/ 	.byte	0x04, 0x39
        /*0086*/ 	.short	(.L_35 - .L_34)


	//   ....[0]....
.L_34:
        /*0088*/ 	.word	0x00000230
        /*008c*/ 	.word	0x000000ff
        /*0090*/ 	.word	0x00000000
        /*0094*/ 	.short	0x0100
        /*0096*/ 	.byte	0x08
	.zero		1


	//   ....[1]....
        /*0098*/ 	.word	0x00000240
        /*009c*/ 	.word	0x000000ff
        /*00a0*/ 	.word	0x00000020
        /*00a4*/ 	.short	0x0100
        /*00a6*/ 	.byte	0x08
	.zero		1


	//   ....[2]....
        /*00a8*/ 	.word	0x00000250
        /*00ac*/ 	.word	0x000000ff
        /*00b0*/ 	.word	0x00000008
        /*00b4*/ 	.short	0x0100
        /*00b6*/ 	.byte	0x08
	.zero		1


	//   ....[3]....
        /*00b8*/ 	.word	0x00000260
        /*00bc*/ 	.word	0x000000ff
        /*00c0*/ 	.word	0x00000028
        /*00c4*/ 	.short	0x0100
        /*00c6*/ 	.byte	0x08
	.zero		1


	//   ....[4]....
        /*00c8*/ 	.word	0x00000270
        /*00cc*/ 	.word	0x000000ff
        /*00d0*/ 	.word	0x00000010
        /*00d4*/ 	.short	0x0100
        /*00d6*/ 	.byte	0x08
	.zero		1


	//   ....[5]....
        /*00d8*/ 	.word	0x00000280
        /*00dc*/ 	.word	0x000000ff
        /*00e0*/ 	.word	0x00000030
        /*00e4*/ 	.short	0x0100
        /*00e6*/ 	.byte	0x08
	.zero		1


	//   ....[6]....
        /*00e8*/ 	.word	0x00000290
        /*00ec*/ 	.word	0x000000ff
        /*00f0*/ 	.word	0x00000018
        /*00f4*/ 	.short	0x0100
        /*00f6*/ 	.byte	0x08
	.zero		1


	//   ....[7]....
        /*00f8*/ 	.word	0x000002a0
        /*00fc*/ 	.word	0x000000ff
        /*0100*/ 	.word	0x00000038
        /*0104*/ 	.short	0x0100
        /*0106*/ 	.byte	0x08
	.zero		1


	//   ....[8]....
        /*0108*/ 	.word	0x000006f0
        /*010c*/ 	.word	0x000000ff
        /*0110*/ 	.word	0x00000050
        /*0114*/ 	.short	0x0100
        /*0116*/ 	.byte	0x06
	.zero		1


	//   ....[9]....
        /*0118*/ 	.word	0x00000780
        /*011c*/ 	.word	0x000000ff
        /*0120*/ 	.word	0x00000058
        /*0124*/ 	.short	0x0100
        /*0126*/ 	.byte	0x06
	.zero		1


	//   ....[10]....
        /*0128*/ 	.word	0x00001470
        /*012c*/ 	.word	0x00000003
        /*0130*/ 	.word	0x00000000
        /*0134*/ 	.short	0x010a
        /*0136*/ 	.byte	0x3f
	.zero		1


	//   ....[11]....
        /*0138*/ 	.word	0x000014b0
        /*013c*/ 	.word	0x00000003
        /*0140*/ 	.word	0x00000000
        /*0144*/ 	.short	0x010a
        /*0146*/ 	.byte	0x3f
	.zero		1


	//   ....[12]....
        /*0148*/ 	.word	0x00003060
        /*014c*/ 	.word	0x000000ff
        /*0150*/ 	.word	0x00000000
        /*0154*/ 	.short	0x010a
        /*0156*/ 	.byte	0x05
	.zero		1


	//   ....[13]....
        /*0158*/ 	.word	0x000030a0
        /*015c*/ 	.word	0x000000ff
        /*0160*/ 	.word	0x00000000
        /*0164*/ 	.short	0x010a
        /*0166*/ 	.byte	0x05
	.zero		1


	//   ....[14]....
        /*0168*/ 	.word	0x000049f0
        /*016c*/ 	.word	0x00000005
        /*0170*/ 	.word	0x00000000
        /*0174*/ 	.short	0x0101
        /*0176*/ 	.byte	0x3f
	.zero		1


	//   ....[15]....
        /*0178*/ 	.word	0x00004ba0
        /*017c*/ 	.word	0x00000003
        /*0180*/ 	.word	0x00000000
        /*0184*/ 	.short	0x0101
        /*0186*/ 	.byte	0x3f
	.zero		1


	//   ....[16]....
        /*0188*/ 	.word	0x0000d990
        /*018c*/ 	.word	0x00000014
        /*0190*/ 	.word	0x00000020
        /*0194*/ 	.short	0x010a
        /*0196*/ 	.byte	0x3f
	.zero		1


	//   ....[17]....
        /*0198*/ 	.word	0x0000dd60
        /*019c*/ 	.word	0x00000005
        /*01a0*/ 	.word	0x00000058
        /*01a4*/ 	.short	0x0101
        /*01a6*/ 	.byte	0x3f
	.zero		1


	//   ....[18]....
        /*01a8*/ 	.word	0x0000e470
        /*01ac*/ 	.word	0x00000007
        /*01b0*/ 	.word	0x00000000
        /*01b4*/ 	.short	0x010a
        /*01b6*/ 	.byte	0x3f
	.zero		1


	//   ....[19]....
        /*01b8*/ 	.word	0x0000e4f0
        /*01bc*/ 	.word	0x00000008
        /*01c0*/ 	.word	0x00000000
        /*01c4*/ 	.short	0x010a
        /*01c6*/ 	.byte	0x3f
	.zero		1


	//   ....[20]....
        /*01c8*/ 	.word	0x0000e580
        /*01cc*/ 	.word	0x0000000b
        /*01d0*/ 	.word	0x00000000
        /*01d4*/ 	.short	0x010a
        /*01d6*/ 	.byte	0x3f
	.zero		1


	//   ....[21]....
        /*01d8*/ 	.word	0x0000e610
        /*01dc*/ 	.word	0x00000003
        /*01e0*/ 	.word	0x00000000
        /*01e4*/ 	.short	0x010a
        /*01e6*/ 	.byte	0x3f
	.zero		1


	//   ....[22]....
        /*01e8*/ 	.word	0x0000e670
        /*01ec*/ 	.word	0x00000003
        /*01f0*/ 	.word	0x00000000
        /*01f4*/ 	.short	0x010a
        /*01f6*/ 	.byte	0x3f
	.zero		1


	//   ....[23]....
        /*01f8*/ 	.word	0x0000e6d0
        /*01fc*/ 	.word	0x00000006
        /*0200*/ 	.word	0x00000000
        /*0204*/ 	.short	0x010a
        /*0206*/ 	.byte	0x3f
	.zero		1


	//   ....[24]....
        /*0208*/ 	.word	0x0000e7a0
        /*020c*/ 	.word	0x00000014
        /*0210*/ 	.word	0x00000020
        /*0214*/ 	.short	0x010a
        /*0216*/ 	.byte	0x3f
	.zero		1


	//   ....[25]....
        /*0218*/ 	.word	0x0000e870
        /*021c*/ 	.word	0x00000007
        /*0220*/ 	.word	0x00000000
        /*0224*/ 	.short	0x010a
        /*0226*/ 	.byte	0x3f
	.zero		1


	//   ....[26]....
        /*0228*/ 	.word	0x0000e8c0
        /*022c*/ 	.word	0x00000008
        /*0230*/ 	.word	0x00000000
        /*0234*/ 	.short	0x010a
        /*0236*/ 	.byte	0x3f
	.zero		1


	//   ....[27]....
        /*0238*/ 	.word	0x0000e910
        /*023c*/ 	.word	0x0000000b
        /*0240*/ 	.word	0x00000000
        /*0244*/ 	.short	0x010a
        /*0246*/ 	.byte	0x3f
	.zero		1


	//----- nvinfo : EIATTR_NUM_MBARRIERS
	.align		4
.L_35:
        /*0248*/ 	.byte	0x03, 0x38
        /*024a*/ 	.short	0x000a


	//----- nvinfo : EIATTR_EXIT_INSTR_OFFSETS
	.align		4
        /*024c*/ 	.byte	0x04, 0x1c
        /*024e*/ 	.short	(.L_37 - .L_36)


	//   ....[0]....
.L_36:
        /*0250*/ 	.word	0x00000950


	//   ....[1]....
        /*0254*/ 	.word	0x00001160


	//   ....[2]....
        /*0258*/ 	.word	0x0000d0c0


	//   ....[3]....
        /*025c*/ 	.word	0x0000d620


	//   ....[4]....
        /*0260*/ 	.word	0x0000e660


	//----- nvinfo : EIATTR_MAX_THREADS
	.align		4
.L_37:
        /*0264*/ 	.byte	0x04, 0x05
        /*0266*/ 	.short	(.L_39 - .L_38)
.L_38:
        /*0268*/ 	.word	0x00000180
        /*026c*/ 	.word	0x00000001
        /*0270*/ 	.word	0x00000001


	//----- nvinfo : EIATTR_CRS_STACK_SIZE
	.align		4
.L_39:
        /*0274*/ 	.byte	0x04, 0x1e
        /*0276*/ 	.short	(.L_41 - .L_40)
.L_40:
        /*0278*/ 	.word	0x00000000


	//----- nvinfo : EIATTR_CBANK_PARAM_SIZE
	.align		4
.L_41:
        /*027c*/ 	.byte	0x03, 0x19
        /*027e*/ 	.short	0x0470


	//----- nvinfo : EIATTR_PARAM_CBANK
	.align		4
        /*0280*/ 	.byte	0x04, 0x0a
        /*0282*/ 	.short	(.L_43 - .L_42)
	.align		4
.L_42:
        /*0284*/ 	.word	index@(.nv.constant0._ZN7cutlass13device_kernelINS_4gemm6kernel13GemmUniversalIN4cute5tupleIJiiiiEEENS1_10collective13CollectiveMmaINS1_34MainloopSm90TmaGmmaWarpSpecializedILi4ENS5_IJNS4_1CILi2EEENSA_ILi1EEESC_EEENS1_35KernelTmaWarpSpecializedCooperativeEEENS5_IJNSA_ILi128EEENSA_ILi240EEENSA_ILi64EEEEEENS_6half_tENS5_IJlSC_lEEESK_SL_NS4_8TiledMMAINS4_8MMA_AtomIJNS4_4SM904GMMA25MMA_64x16x16_F32F16F16_SSILNSP_5MajorE0ELSR_0ELNSP_7ScaleInE1ELSS_1EEEEEENS4_6LayoutISD_NS5_IJSC_NSA_ILi0EEESW_EEEEENS5_IJNS4_10UnderscoreESZ_SZ_EEEEENS4_13SM90_TMA_LOADENS4_14ComposedLayoutINS4_7SwizzleILi3ELi4ELi3EEENS4_18smem_ptr_flag_bitsILi16EEENSV_INS5_IJNSA_ILi8EEESI_EEENS5_IJSI_SC_EEEEEEEvNS4_8identityENS4_23SM90_TMA_LOAD_MULTICASTES1C_vS1D_EENS_8epilogue10collective6detail29Sm90TmaWarpSpecializedAdapterINS1H_15DefaultEpilogueISK_SL_SL_NS1G_6thread17LinearCombinationISK_Li1EffLNS1L_9ScaleType4KindE0ELNS_15FloatRoundStyleE2ESK_EENS1_15EpilogueDefaultEEEEEvvEEEEvNT_6ParamsE)
        /*0288*/ 	.short	0x0210
        /*028a*/ 	.short	0x0470


	//----- nvinfo : EIATTR_SW_WAR
	.align		4
.L_43:
        /*028c*/ 	.byte	0x04, 0x36
        /*028e*/ 	.short	(.L_45 - .L_44)
.L_44:
        /*0290*/ 	.word	0x00000008
.L_45:


//--------------------- .nv.callgraph             --------------------------
	.section	.nv.callgraph,"",@"SHT_CUDA_CALLGRAPH"
	.align	4
	.sectionentsize	8
	.align		4
        /*0000*/ 	.word	0x00000000
	.align		4
        /*0004*/ 	.word	0xffffffff
	.align		4
        /*0008*/ 	.word	index@(_ZN7cutlass13device_kernelINS_4gemm6kernel13GemmUniversalIN4cute5tupleIJiiiiEEENS1_10collective13CollectiveMmaINS1_34MainloopSm90TmaGmmaWarpSpecializedILi4ENS5_IJNS4_1CILi2EEENSA_ILi1EEESC_EEENS1_35KernelTmaWarpSpecializedCooperativeEEENS5_IJNSA_ILi128EEENSA_ILi240EEENSA_ILi64EEEEEENS_6half_tENS5_IJlSC_lEEESK_SL_NS4_8TiledMMAINS4_8MMA_AtomIJNS4_4SM904GMMA25MMA_64x16x16_F32F16F16_SSILNSP_5MajorE0ELSR_0ELNSP_7ScaleInE1ELSS_1EEEEEENS4_6LayoutISD_NS5_IJSC_NSA_ILi0EEESW_EEEEENS5_IJNS4_10UnderscoreESZ_SZ_EEEEENS4_13SM90_TMA_LOADENS4_14ComposedLayoutINS4_7SwizzleILi3ELi4ELi3EEENS4_18smem_ptr_flag_bitsILi16EEENSV_INS5_IJNSA_ILi8EEESI_EEENS5_IJSI_SC_EEEEEEEvNS4_8identityENS4_23SM90_TMA_LOAD_MULTICASTES1C_vS1D_EENS_8epilogue10collective6detail29Sm90TmaWarpSpecializedAdapterINS1H_15DefaultEpilogueISK_SL_SL_NS1G_6thread17LinearCombinationISK_Li1EffLNS1L_9ScaleType4KindE0ELNS_15FloatRoundStyleE2ESK_EENS1_15EpilogueDefaultEEEEEvvEEEEvNT_6ParamsE)
	.align		4
        /*000c*/ 	.word	index@(__assertfail)
	.align		4
        /*0010*/ 	.word	0x00000000
	.align		4
        /*0014*/ 	.word	0xfffffffe
	.align		4
        /*0018*/ 	.word	0x00000000
	.align		4
        /*001c*/ 	.word	0xfffffffd
	.align		4
        /*0020*/ 	.word	0x00000000
	.align		4
        /*0024*/ 	.word	0xfffffffc


//--------------------- .nv.constant4             --------------------------
	.section	.nv.constant4,"a",@progbits
	.align	8
	.align		8
.nv.constant4:
        /*0000*/ 	.dword	__assertfail
	.align		8
        /*0008*/ 	.dword	__unnamed_1
	.align		8
        /*0010*/ 	.dword	_ZN40_INTERNAL_90b769ae_4_k_cu_911bf5e3_113284cuda3std3__45__cpo5beginE
	.align		8
        /*0018*/ 	.dword	_ZN40_INTERNAL_90b769ae_4_k_cu_911bf5e3_113284cuda3std3__45__cpo3endE
	.align		8
        /*0020*/ 	.dword	_ZN40_INTERNAL_90b769ae_4_k_cu_911bf5e3_113284cuda3std3__45__cpo6cbeginE
	.align		8
        /*0028*/ 	.dword	_ZN40_INTERNAL_90b769ae_4_k_cu_911bf5e3_113284cuda3std3__45__cpo4cendE
	.align		8
        /*0030*/ 	.dword	_ZN40_INTERNAL_90b769ae_4_k_cu_911bf5e3_113284cuda3std3__442_GLOBAL__N__90b769ae_4_k_cu_911bf5e3_113286ignoreE
	.align		8
        /*0038*/ 	.dword	_ZN40_INTERNAL_90b769ae_4_k_cu_911bf5e3_113284cuda3std3__419piecewise_constructE
	.align		8
        /*0040*/ 	.dword	_ZN40_INTERNAL_90b769ae_4_k_cu_911bf5e3_113284cuda3std3__48in_placeE
	.align		8
        /*0048*/ 	.dword	_ZN40_INTERNAL_90b769ae_4_k_cu_911bf5e3_113284cuda3std6ranges3__45__cpo4swapE
	.align		8
        /*0050*/ 	.dword	_ZN40_INTERNAL_90b769ae_4_k_cu_911bf5e3_113284cuda3std6ranges3__45__cpo9iter_moveE
	.align		8
        /*0058*/ 	.dword	_ZN40_INTERNAL_90b769ae_4_k_cu_911bf5e3_113284cute7productE
	.align		8
        /*0060*/ 	.dword	_ZN40_INTERNAL_90b769ae_4_k_cu_911bf5e3_113284cute1_E
	.align		8
        /*0068*/ 	.dword	$str$22
	.align		8
        /*0070*/ 	.dword	$str$23


//--------------------- .text._ZN7cutlass13device_kernelINS_4gemm6kernel13GemmUniversalIN4cute5tupleIJiiiiEEENS1_10collective13CollectiveMmaINS1_34MainloopSm90TmaGmmaWarpSpecializedILi4ENS5_IJNS4_1CILi2EEENSA_ILi1EEESC_EEENS1_35KernelTmaWarpSpecializedCooperativeEEENS5_IJNSA_ILi128EEENSA_ILi240EEENSA_ILi64EEEEEENS_6half_tENS5_IJlSC_lEEESK_SL_NS4_8TiledMMAINS4_8MMA_AtomIJNS4_4SM904GMMA25MMA_64x16x16_F32F16F16_SSILNSP_5MajorE0ELSR_0ELNSP_7ScaleInE1ELSS_1EEEEEENS4_6LayoutISD_NS5_IJSC_NSA_ILi0EEESW_EEEEENS5_IJNS4_10UnderscoreESZ_SZ_EEEEENS4_13SM90_TMA_LOADENS4_14ComposedLayoutINS4_7SwizzleILi3ELi4ELi3EEENS4_18smem_ptr_flag_bitsILi16EEENSV_INS5_IJNSA_ILi8EEESI_EEENS5_IJSI_SC_EEEEEEEvNS4_8identityENS4_23SM90_TMA_LOAD_MULTICASTES1C_vS1D_EENS_8epilogue10collective6detail29Sm90TmaWarpSpecializedAdapterINS1H_15DefaultEpilogueISK_SL_SL_NS1G_6thread17LinearCombinationISK_Li1EffLNS1L_9ScaleType4KindE0ELNS_15FloatRoundStyleE2ESK_EENS1_15EpilogueDefaultEEEEEvvEEEEvNT_6ParamsE --------------------------
	.section	.text._ZN7cutlass13device_kernelINS_4gemm6kernel13GemmUniversalIN4cute5tupleIJiiiiEEENS1_10collective13CollectiveMmaINS1_34MainloopSm90TmaGmmaWarpSpecializedILi4ENS5_IJNS4_1CILi2EEENSA_ILi1EEESC_EEENS1_35KernelTmaWarpSpecializedCooperativeEEENS5_IJNSA_ILi128EEENSA_ILi240EEENSA_ILi64EEEEEENS_6half_tENS5_IJlSC_lEEESK_SL_NS4_8TiledMMAINS4_8MMA_AtomIJNS4_4SM904GMMA25MMA_64x16x16_F32F16F16_SSILNSP_5MajorE0ELSR_0ELNSP_7ScaleInE1ELSS_1EEEEEENS4_6LayoutISD_NS5_IJSC_NSA_ILi0EEESW_EEEEENS5_IJNS4_10UnderscoreESZ_SZ_EEEEENS4_13SM90_TMA_LOADENS4_14ComposedLayoutINS4_7SwizzleILi3ELi4ELi3EEENS4_18smem_ptr_flag_bitsILi16EEENSV_INS5_IJNSA_ILi8EEESI_EEENS5_IJSI_SC_EEEEEEEvNS4_8identityENS4_23SM90_TMA_LOAD_MULTICASTES1C_vS1D_EENS_8epilogue10collective6detail29Sm90TmaWarpSpecializedAdapterINS1H_15DefaultEpilogueISK_SL_SL_NS1G_6thread17LinearCombinationISK_Li1EffLNS1L_9ScaleType4KindE0ELNS_15FloatRoundStyleE2ESK_EENS1_15EpilogueDefaultEEEEEvvEEEEvNT_6ParamsE,"ax",@progbits
	.align	128
.text._ZN7cutlass13device_kernelINS_4gemm6kernel13GemmUniversalIN4cute5tupleIJiiiiEEENS1_10collective13CollectiveMmaINS1_34MainloopSm90TmaGmmaWarpSpecializedILi4ENS5_IJNS4_1CILi2EEENSA_ILi1EEESC_EEENS1_35KernelTmaWarpSpecializedCooperativeEEENS5_IJNSA_ILi128EEENSA_ILi240EEENSA_ILi64EEEEEENS_6half_tENS5_IJlSC_lEEESK_SL_NS4_8TiledMMAINS4_8MMA_AtomIJNS4_4SM904GMMA25MMA_64x16x16_F32F16F16_SSILNSP_5MajorE0ELSR_0ELNSP_7ScaleInE1ELSS_1EEEEEENS4_6LayoutISD_NS5_IJSC_NSA_ILi0EEESW_EEEEENS5_IJNS4_10UnderscoreESZ_SZ_EEEEENS4_13SM90_TMA_LOADENS4_14ComposedLayoutINS4_7SwizzleILi3ELi4ELi3EEENS4_18smem_ptr_flag_bitsILi16EEENSV_INS5_IJNSA_ILi8EEESI_EEENS5_IJSI_SC_EEEEEEEvNS4_8identityENS4_23SM90_TMA_LOAD_MULTICASTES1C_vS1D_EENS_8epilogue10collective6detail29Sm90TmaWarpSpecializedAdapterINS1H_15DefaultEpilogueISK_SL_SL_NS1G_6thread17LinearCombinationISK_Li1EffLNS1L_9ScaleType4KindE0ELNS_15FloatRoundStyleE2ESK_EENS1_15EpilogueDefaultEEEEEvvEEEEvNT_6ParamsE:
        .type           _ZN7cutlass13device_kernelINS_4gemm6kernel13GemmUniversalIN4cute5tupleIJiiiiEEENS1_10collective13CollectiveMmaINS1_34MainloopSm90TmaGmmaWarpSpecializedILi4ENS5_IJNS4_1CILi2EEENSA_ILi1EEESC_EEENS1_35KernelTmaWarpSpecializedCooperativeEEENS5_IJNSA_ILi128EEENSA_ILi240EEENSA_ILi64EEEEEENS_6half_tENS5_IJlSC_lEEESK_SL_NS4_8TiledMMAINS4_8MMA_AtomIJNS4_4SM904GMMA25MMA_64x16x16_F32F16F16_SSILNSP_5MajorE0ELSR_0ELNSP_7ScaleInE1ELSS_1EEEEEENS4_6LayoutISD_NS5_IJSC_NSA_ILi0EEESW_EEEEENS5_IJNS4_10UnderscoreESZ_SZ_EEEEENS4_13SM90_TMA_LOADENS4_14ComposedLayoutINS4_7SwizzleILi3ELi4ELi3EEENS4_18smem_ptr_flag_bitsILi16EEENSV_INS5_IJNSA_ILi8EEESI_EEENS5_IJSI_SC_EEEEEEEvNS4_8identityENS4_23SM90_TMA_LOAD_MULTICASTES1C_vS1D_EENS_8epilogue10collective6detail29Sm90TmaWarpSpecializedAdapterINS1H_15DefaultEpilogueISK_SL_SL_NS1G_6thread17LinearCombinationISK_Li1EffLNS1L_9ScaleType4KindE0ELNS_15FloatRoundStyleE2ESK_EENS1_15EpilogueDefaultEEEEEvvEEEEvNT_6ParamsE,@function
        .size           _ZN7cutlass13device_kernelINS_4gemm6kernel13GemmUniversalIN4cute5tupleIJiiiiEEENS1_10collective13CollectiveMmaINS1_34MainloopSm90TmaGmmaWarpSpecializedILi4ENS5_IJNS4_1CILi2EEENSA_ILi1EEESC_EEENS1_35KernelTmaWarpSpecializedCooperativeEEENS5_IJNSA_ILi128EEENSA_ILi240EEENSA_ILi64EEEEEENS_6half_tENS5_IJlSC_lEEESK_SL_NS4_8TiledMMAINS4_8MMA_AtomIJNS4_4SM904GMMA25MMA_64x16x16_F32F16F16_SSILNSP_5MajorE0ELSR_0ELNSP_7ScaleInE1ELSS_1EEEEEENS4_6LayoutISD_NS5_IJSC_NSA_ILi0EEESW_EEEEENS5_IJNS4_10UnderscoreESZ_SZ_EEEEENS4_13SM90_TMA_LOADENS4_14ComposedLayoutINS4_7SwizzleILi3ELi4ELi3EEENS4_18smem_ptr_flag_bitsILi16EEENSV_INS5_IJNSA_ILi8EEESI_EEENS5_IJSI_SC_EEEEEEEvNS4_8identityENS4_23SM90_TMA_LOAD_MULTICASTES1C_vS1D_EENS_8epilogue10collective6detail29Sm90TmaWarpSpecializedAdapterINS1H_15DefaultEpilogueISK_SL_SL_NS1G_6thread17LinearCombinationISK_Li1EffLNS1L_9ScaleType4KindE0ELNS_15FloatRoundStyleE2ESK_EENS1_15EpilogueDefaultEEEEEvvEEEEvNT_6ParamsE,(.L_x_309 - _ZN7cutlass13device_kernelINS_4gemm6kernel13GemmUniversalIN4cute5tupleIJiiiiEEENS1_10collective13CollectiveMmaINS1_34MainloopSm90TmaGmmaWarpSpecializedILi4ENS5_IJNS4_1CILi2EEENSA_ILi1EEESC_EEENS1_35KernelTmaWarpSpecializedCooperativeEEENS5_IJNSA_ILi128EEENSA_ILi240EEENSA_ILi64EEEEEENS_6half_tENS5_IJlSC_lEEESK_SL_NS4_8TiledMMAINS4_8MMA_AtomIJNS4_4SM904GMMA25MMA_64x16x16_F32F16F16_SSILNSP_5MajorE0ELSR_0ELNSP_7ScaleInE1ELSS_1EEEEEENS4_6LayoutISD_NS5_IJSC_NSA_ILi0EEESW_EEEEENS5_IJNS4_10UnderscoreESZ_SZ_EEEEENS4_13SM90_TMA_LOADENS4_14ComposedLayoutINS4_7SwizzleILi3ELi4ELi3EEENS4_18smem_ptr_flag_bitsILi16EEENSV_INS5_IJNSA_ILi8EEESI_EEENS5_IJSI_SC_EEEEEEEvNS4_8identityENS4_23SM90_TMA_LOAD_MULTICASTES1C_vS1D_EENS_8epilogue10collective6detail29Sm90TmaWarpSpecializedAdapterINS1H_15DefaultEpilogueISK_SL_SL_NS1G_6thread17LinearCombinationISK_Li1EffLNS1L_9ScaleType4KindE0ELNS_15FloatRoundStyleE2ESK_EENS1_15EpilogueDefaultEEEEEvvEEEEvNT_6ParamsE)
        .other          _ZN7cutlass13device_kernelINS_4gemm6kernel13GemmUniversalIN4cute5tupleIJiiiiEEENS1_10collective13CollectiveMmaINS1_34MainloopSm90TmaGmmaWarpSpecializedILi4ENS5_IJNS4_1CILi2EEENSA_ILi1EEESC_EEENS1_35KernelTmaWarpSpecializedCooperativeEEENS5_IJNSA_ILi128EEENSA_ILi240EEENSA_ILi64EEEEEENS_6half_tENS5_IJlSC_lEEESK_SL_NS4_8TiledMMAINS4_8MMA_AtomIJNS4_4SM904GMMA25MMA_64x16x16_F32F16F16_SSILNSP_5MajorE0ELSR_0ELNSP_7ScaleInE1ELSS_1EEEEEENS4_6LayoutISD_NS5_IJSC_NSA_ILi0EEESW_EEEEENS5_IJNS4_10UnderscoreESZ_SZ_EEEEENS4_13SM90_TMA_LOADENS4_14ComposedLayoutINS4_7SwizzleILi3ELi4ELi3EEENS4_18smem_ptr_flag_bitsILi16EEENSV_INS5_IJNSA_ILi8EEESI_EEENS5_IJSI_SC_EEEEEEEvNS4_8identityENS4_23SM90_TMA_LOAD_MULTICASTES1C_vS1D_EENS_8epilogue10collective6detail29Sm90TmaWarpSpecializedAdapterINS1H_15DefaultEpilogueISK_SL_SL_NS1G_6thread17LinearCombinationISK_Li1EffLNS1L_9ScaleType4KindE0ELNS_15FloatRoundStyleE2ESK_EENS1_15EpilogueDefaultEEEEEvvEEEEvNT_6ParamsE,@"STO_CUDA_ENTRY STV_DEFAULT"
_ZN7cutlass13device_kernelINS_4gemm6kernel13GemmUniversalIN4cute5tupleIJiiiiEEENS1_10collective13CollectiveMmaINS1_34MainloopSm90TmaGmmaWarpSpecializedILi4ENS5_IJNS4_1CILi2EEENSA_ILi1EEESC_EEENS1_35KernelTmaWarpSpecializedCooperativeEEENS5_IJNSA_ILi128EEENSA_ILi240EEENSA_ILi64EEEEEENS_6half_tENS5_IJlSC_lEEESK_SL_NS4_8TiledMMAINS4_8MMA_AtomIJNS4_4SM904GMMA25MMA_64x16x16_F32F16F16_SSILNSP_5MajorE0ELSR_0ELNSP_7ScaleInE1ELSS_1EEEEEENS4_6LayoutISD_NS5_IJSC_NSA_ILi0EEESW_EEEEENS5_IJNS4_10UnderscoreESZ_SZ_EEEEENS4_13SM90_TMA_LOADENS4_14ComposedLayoutINS4_7SwizzleILi3ELi4ELi3EEENS4_18smem_ptr_flag_bitsILi16EEENSV_INS5_IJNSA_ILi8EEESI_EEENS5_IJSI_SC_EEEEEEEvNS4_8identityENS4_23SM90_TMA_LOAD_MULTICASTES1C_vS1D_EENS_8epilogue10collective6detail29Sm90TmaWarpSpecializedAdapterINS1H_15DefaultEpilogueISK_SL_SL_NS1G_6thread17LinearCombinationISK_Li1EffLNS1L_9ScaleType4KindE0ELNS_15FloatRoundStyleE2ESK_EENS1_15EpilogueDefaultEEEEEvvEEEEvNT_6ParamsE:
[----:B------:R-:W0:Y:S01]  /*0000*/  LDC R1, c[0x0][0x28] ;  /* 0x00000a00ff017b82 */ /* 0x000e220000000800 */
[----:B------:R-:W1:Y:S01]  /*0010*/  S2R R18, SR_TID.X ;  /* 0x0000000000127919 */ /* 0x000e620000002100 */
[----:B------:R-:W-:Y:S01]  /*0020*/  ELECT P0, URZ, PT ;  /* 0x00000000003f782f */ /* 0x000fe20003800000 */
[----:B------:R-:W-:Y:S01]  /*0030*/  BSSY B0, `(.L_x_0) ;  /* 0x000000f000007945 */ /* 0x000fe20003800000 */
[--C-:B-1----:R-:W-:Y:S02]  /*0040*/  SHF.R.U32.HI R0, RZ, 0x5, R18.reuse ;  /* 0x00000005ff007819 */ /* 0x102fe40000011612 */
[----:B------:R-:W-:-:S03]  /*0050*/  SHF.R.U32.HI R3, RZ, 0x7, R18 ;  /* 0x00000007ff037819 */ /* 0x000fc60000011612 */
[----:B------:R-:W1:Y:S04]  /*0060*/  SHFL.IDX PT, R2, R0, RZ, 0x1f ;  /* 0x00001fff00027589 */ /* 0x000e6800000e0000 */
[----:B------:R2:W3:Y:S01]  /*0070*/  SHFL.IDX PT, R5, R3, RZ, 0x1f ;  /* 0x00001fff03057589 */ /* 0x0004e200000e0000 */
[----:B-1----:R-:W-:-:S13]  /*0080*/  ISETP.NE.OR P0, PT, R2, RZ, !P0 ;  /* 0x000000ff0200720c */ /* 0x002fda0004705670 */
[----:B0-23--:R-:W-:Y:S05]  /*0090*/  @P0 BRA `(.L_x_1) ;  /* 0x0000000000200947 */ /* 0x00dfea0003800000 */
[----:B------:R-:W-:Y:S02]  /*00a0*/  ULDC.64 UR4, c[0x0][0x198] ;  /* 0x0000660000047ab9 */ /* 0x000fe40000000a00 */
[----:B------:R-:W-:Y:S02]  /*00b0*/  UIADD3 UR6, UP0, UR4, 0xf0, URZ ;  /* 0x000000f004067890 */ /* 0x000fe4000ff1e03f */
[----:B------:R-:W-:Y:S02]  /*00c0*/  UIADD3 UR4, UP1, UR4, 0x1f0, URZ ;  /* 0x000001f004047890 */ /* 0x000fe4000ff3e03f */
[----:B------:R-:W-:Y:S02]  /*00d0*/  UIADD3.X UR7, URZ, UR5, URZ, UP0, !UPT ;  /* 0x000000053f077290 */ /* 0x000fe400087fe43f */
[----:B------:R-:W-:-:S07]  /*00e0*/  UIADD3.X UR5, URZ, UR5, URZ, UP1, !UPT ;  /* 0x000000053f057290 */ /* 0x000fce0008ffe43f */
[----:B------:R0:W-:Y:S02]  /*00f0*/  UTMACCTL.PF [UR6] ;  /* 0x00000000060079b9 */ /* 0x0001e40008040000 */
[----:B------:R0:W-:Y:S02]  /*0100*/  UTMACCTL.PF [UR4] ;  /* 0x00000000040079b9 */ /* 0x0001e40008040000 */
[----:B0-----:R-:W-:Y:S01]  /*0110*/  NOP ;  /* 0x0000000000007918 */ /* 0x001fe20000000000 */
.L_x_1:
[----:B------:R-:W-:Y:S05]  /*0120*/  BSYNC B0 ;  /* 0x0000000000007941 */ /* 0x000fea0003800000 */
.L_x_0:
[----:B------:R-:W0:Y:S02]  /*0130*/  SHFL.IDX PT, R3, R0, RZ, 0x1f ;  /* 0x00001fff00037589 */ /* 0x000e2400000e0000 */
[----:B0-----:R-:W-:-:S13]  /*0140*/  ISETP.NE.AND P0, PT, R3, RZ, PT ;  /* 0x000000ff0300720c */ /* 0x001fda0003f05270 */
[----:B------:R-:W-:Y:S05]  /*0150*/  @P0 BRA `(.L_x_2) ;  /* 0x0000000000580947 */ /* 0x000fea0003800000 */
[----:B------:R-:W0:Y:S01]  /*0160*/  S2UR UR8, SR_CgaCtaId ;  /* 0x00000000000879c3 */ /* 0x000e220000008800 */
[----:B------:R-:W-:Y:S01]  /*0170*/  UMOV UR4, 0x400 ;  /* 0x0000040000047882 */ /* 0x000fe20000000000 */
[----:B------:R-:W-:Y:S01]  /*0180*/  UMOV UR5, 0x1 ;  /* 0x0000000100057882 */ /* 0x000fe20000000000 */
[----:B------:R-:W-:Y:S01]  /*0190*/  UMOV UR6, 0x4 ;  /* 0x0000000400067882 */ /* 0x000fe20000000000 */
[----:B------:R-:W-:Y:S01]  /*01a0*/  ELECT P0, URZ, PT ;  /* 0x00000000003f782f */ /* 0x000fe20003800000 */
[----:B------:R-:W-:-:S04]  /*01b0*/  UIADD3 UR6, -UR6, 0x100000, URZ ;  /* 0x0010000006067890 */ /* 0x000fc8000fffe13f */
[----:B------:R-:W-:Y:S02]  /*01c0*/  USHF.L.U32 UR7, UR6, 0xb, URZ ;  /* 0x0000000b06077899 */ /* 0x000fe4000800063f */
[----:B------:R-:W-:Y:S02]  /*01d0*/  USHF.L.U32 UR6, UR6, 0x1, URZ ;  /* 0x0000000106067899 */ /* 0x000fe4000800063f */
[----:B0-----:R-:W-:Y:S02]  /*01e0*/  ULEA UR8, UR8, UR4, 0x18 ;  /* 0x0000000408087291 */ /* 0x001fe4000f8ec03f */
[----:B------:R-:W-:-:S04]  /*01f0*/  UIADD3 UR4, -UR5, 0x100000, URZ ;  /* 0x0010000005047890 */ /* 0x000fc8000fffe13f */
[----:B------:R-:W-:Y:S02]  /*0200*/  USHF.L.U32 UR5, UR4, 0xb, URZ ;  /* 0x0000000b04057899 */ /* 0x000fe4000800063f */
[----:B------:R-:W-:Y:S01]  /*0210*/  USHF.L.U32 UR4, UR4, 0x1, URZ ;  /* 0x0000000104047899 */ /* 0x000fe2000800063f */
[----:B------:R-:W0:Y:S11]  /*0220*/  FENCE.VIEW.ASYNC.S ;  /* 0x00000000000073c6 */ /* 0x000e360000000000 */
[----:B0-----:R0:W1:Y:S01]  /*0230*/  SYNCS.EXCH.64 URZ, [UR8], UR4 ;  /* 0x00000004083f75b2 */ /* 0x0010620008000100 */
[----:B------:R0:W2:Y:S01]  /*0240*/  SYNCS.EXCH.64 URZ, [UR8+0x20], UR6 ;  /* 0x00002006083f75b2 */ /* 0x0000a20008000100 */
[----:B------:R0:W3:Y:S01]  /*0250*/  SYNCS.EXCH.64 URZ, [UR8+0x8], UR4 ;  /* 0x00000804083f75b2 */ /* 0x0000e20008000100 */
[----:B------:R0:W4:Y:S01]  /*0260*/  SYNCS.EXCH.64 URZ, [UR8+0x28], UR6 ;  /* 0x00002806083f75b2 */ /* 0x0001220008000100 */
[----:B------:R0:W0:Y:S01]  /*0270*/  SYNCS.EXCH.64 URZ, [UR8+0x10], UR4 ;  /* 0x00001004083f75b2 */ /* 0x0000220008000100 */
[----:B------:R0:W0:Y:S01]  /*0280*/  SYNCS.EXCH.64 URZ, [UR8+0x30], UR6 ;  /* 0x00003006083f75b2 */ /* 0x0000220008000100 */
[----:B------:R0:W0:Y:S01]  /*0290*/  SYNCS.EXCH.64 URZ, [UR8+0x18], UR4 ;  /* 0x00001804083f75b2 */ /* 0x0000220008000100 */
[----:B------:R0:W0:Y:S01]  /*02a0*/  SYNCS.EXCH.64 URZ, [UR8+0x38], UR6 ;  /* 0x00003806083f75b2 */ /* 0x0000220008000100 */
[----:B------:R-:W-:Y:S01]  /*02b0*/  NOP ;  /* 0x0000000000007918 */ /* 0x000fe20000000000 */
.L_x_2:
[----:B------:R-:W-:Y:S01]  /*02c0*/  SHF.R.S32.HI R7, RZ, 0x1f, R18 ;  /* 0x0000001fff077819 */ /* 0x000fe20000011412 */
[----:B------:R-:W5:Y:S01]  /*02d0*/  SHFL.IDX PT, R0, R0, RZ, 0x1f ;  /* 0x00001fff00007589 */ /* 0x000f6200000e0000 */
[----:B0-----:R-:W0:Y:S01]  /*02e0*/  S2UR UR8, SR_CTAID.X ;  /* 0x00000000000879c3 */ /* 0x001e220000002500 */
[----:B------:R-:W-:Y:S02]  /*02f0*/  ELECT P0, URZ, PT ;  /* 0x00000000003f782f */ /* 0x000fe40003800000 */
[----:B------:R-:W-:Y:S01]  /*0300*/  LEA.HI R7, R7, R18, RZ, 0x7 ;  /* 0x0000001207077211 */ /* 0x000fe200078f38ff */
[----:B------:R-:W1:Y:S01]  /*0310*/  S2R R4, SR_CTAID.Y ;  /* 0x0000000000047919 */ /* 0x000e620000002600 */
[----:B------:R-:W-:Y:S01]  /*0320*/  SHF.R.S32.HI R8, RZ, 0x1f, R3 ;  /* 0x0000001fff087819 */ /* 0x000fe20000011403 */
[----:B------:R-:W-:Y:S01]  /*0330*/  ULDC UR4, c[0x0][0x150] ;  /* 0x0000540000047ab9 */ /* 0x000fe20000000800 */
[----:B------:R-:W-:Y:S01]  /*0340*/  LOP3.LUT R7, R7, 0xffffff80, RZ, 0xc0, !PT ;  /* 0xffffff8007077812 */ /* 0x000fe200078ec0ff */
[----:B------:R-:W-:Y:S01]  /*0350*/  NOP ;  /* 0x0000000000007918 */ /* 0x000fe20000000000 */
[----:B------:R-:W-:Y:S01]  /*0360*/  LEA.HI R8, R8, R3, RZ, 0x2 ;  /* 0x0000000308087211 */ /* 0x000fe200078f10ff */
[----:B------:R-:W2:Y:S01]  /*0370*/  LDC R10, c[0x0][0x144] ;  /* 0x00005100ff0a7b82 */ /* 0x000ea20000000800 */
[----:B------:R-:W-:Y:S01]  /*0380*/  NOP ;  /* 0x0000000000007918 */ /* 0x000fe20000000000 */
[----:B------:R-:W-:Y:S01]  /*0390*/  IMAD.IADD R6, R18, 0x1, -R7 ;  /* 0x0000000112067824 */ /* 0x000fe200078e0a07 */
[----:B------:R-:W-:Y:S01]  /*03a0*/  LOP3.LUT R8, R8, 0x3ffffffc, RZ, 0xc0, !PT ;  /* 0x3ffffffc08087812 */ /* 0x000fe200078ec0ff */
[----:B------:R-:W-:Y:S01]  /*03b0*/  IMAD.MOV.U32 R23, RZ, RZ, 0x1 ;  /* 0x00000001ff177424 */ /* 0x000fe200078e00ff */
[----:B------:R-:W-:-:S02]  /*03c0*/  ISETP.NE.AND P3, PT, R5, RZ, PT ;  /* 0x000000ff0500720c */ /* 0x000fc40003f65270 */
[----:B------:R-:W-:Y:S01]  /*03d0*/  SHF.R.S32.HI R7, RZ, 0x1f, R6 ;  /* 0x0000001fff077819 */ /* 0x000fe20000011406 */
[----:B------:R-:W-:Y:S01]  /*03e0*/  IMAD.IADD R8, R3, 0x1, -R8 ;  /* 0x0000000103087824 */ /* 0x000fe200078e0a08 */
[----:B------:R-:W3:Y:S02]  /*03f0*/  LDC R13, c[0x0][0x140] ;  /* 0x00005000ff0d7b82 */ /* 0x000ee40000000800 */
[----:B------:R-:W-:Y:S02]  /*0400*/  LEA.HI R7, R7, R6, RZ, 0x3 ;  /* 0x0000000607077211 */ /* 0x000fe400078f18ff */
[----:B-----5:R-:W-:Y:S02]  /*0410*/  ISETP.NE.OR P0, PT, R0, RZ, !P0 ;  /* 0x000000ff0000720c */ /* 0x020fe40004705670 */
[--C-:B------:R-:W-:Y:S02]  /*0420*/  SHF.R.S32.HI R0, RZ, 0x3, R7.reuse ;  /* 0x00000003ff007819 */ /* 0x100fe40000011407 */
[----:B------:R-:W-:-:S02]  /*0430*/  SHF.R.S32.HI R7, RZ, 0x1f, R7 ;  /* 0x0000001fff077819 */ /* 0x000fc40000011407 */
[----:B0-----:R-:W-:Y:S02]  /*0440*/  I2FP.F32.U32 R9, UR8 ;  /* 0x0000000800097c45 */ /* 0x001fe40008201000 */
[----:B------:R-:W-:-:S03]  /*0450*/  LEA.HI R7, R7, R0, RZ, 0x2 ;  /* 0x0000000007077211 */ /* 0x000fc600078f10ff */
[----:B------:R-:W-:Y:S01]  /*0460*/  FMUL R9, R9, UR4 ;  /* 0x0000000409097c20 */ /* 0x000fe20008400000 */
[----:B------:R-:W-:Y:S01]  /*0470*/  LOP3.LUT R7, R7, 0xfffffffc, RZ, 0xc0, !PT ;  /* 0xfffffffc07077812 */ /* 0x000fe200078ec0ff */
[----:B------:R-:W-:Y:S01]  /*0480*/  VOTEU.ALL UP0, P0 ;  /* 0x00000000003f7886 */ /* 0x000fe20000000000 */
[----:B-1----:R-:W-:Y:S01]  /*0490*/  I2FP.F32.U32 R3, R4 ;  /* 0x0000000400037245 */ /* 0x002fe20000201000 */
[----:B------:R-:W-:Y:S01]  /*04a0*/  ULDC UR4, c[0x0][0x154] ;  /* 0x0000550000047ab9 */ /* 0x000fe20000000800 */
[----:B------:R-:W-:Y:S01]  /*04b0*/  VOTEU.ALL UP1, P0 ;  /* 0x00000000003f7886 */ /* 0x000fe20000020000 */
[----:B------:R-:W0:Y:S01]  /*04c0*/  F2I.U32.TRUNC.NTZ R9, R9 ;  /* 0x0000000900097305 */ /* 0x000e22000020f000 */
[----:B------:R-:W-:Y:S01]  /*04d0*/  IMAD.IADD R7, R0, 0x1, -R7 ;  /* 0x0000000100077824 */ /* 0x000fe200078e0a07 */
[----:B------:R-:W1:Y:S01]  /*04e0*/  @!UP0 S2UR UR7, SR_CgaCtaId ;  /* 0x00000000000789c3 */ /* 0x000e620000008800 */
[----:B------:R-:W-:Y:S01]  /*04f0*/  FMUL R12, R3, UR4 ;  /* 0x00000004030c7c20 */ /* 0x000fe20008400000 */
[----:B------:R-:W-:Y:S01]  /*0500*/  UMOV UR4, 0x20 ;  /* 0x0000002000047882 */ /* 0x000fe20000000000 */
[----:B------:R-:W-:Y:S01]  /*0510*/  IMAD R8, R8, 0x4, R7 ;  /* 0x0000000408087824 */ /* 0x000fe200078e0207 */
[----:B------:R-:W-:Y:S01]  /*0520*/  @!UP0 UMOV UR6, 0x400 ;  /* 0x0000040000068882 */ /* 0x000fe20000000000 */
[----:B------:R-:W-:-:S04]  /*0530*/  @!UP0 UIADD3 UR4, -UR4, 0x100000, URZ ;  /* 0x0010000004048890 */ /* 0x000fc8000fffe13f */
[----:B------:R-:W-:Y:S02]  /*0540*/  @!UP0 USHF.L.U32 UR5, UR4, 0xb, URZ ;  /* 0x0000000b04058899 */ /* 0x000fe4000800063f */
[----:B------:R-:W-:Y:S01]  /*0550*/  @!UP0 USHF.L.U32 UR4, UR4, 0x1, URZ ;  /* 0x0000000104048899 */ /* 0x000fe2000800063f */
[----:B---3--:R-:W-:Y:S01]  /*0560*/  ISETP.EQ.U32.AND P2, PT, R13, 0x1, PT ;  /* 0x000000010d00780c */ /* 0x008fe20003f42070 */
[----:B------:R-:W3:Y:S01]  /*0570*/  F2I.U32.TRUNC.NTZ R12, R12 ;  /* 0x0000000c000c7305 */ /* 0x000ee2000020f000 */
[----:B------:R-:W-:Y:S01]  /*0580*/  LEA.HI R0, R8, R8, RZ, 0x1 ;  /* 0x0000000808007211 */ /* 0x000fe200078f08ff */
[----:B------:R-:W5:Y:S03]  /*0590*/  LDC R7, c[0x0][0x148] ;  /* 0x00005200ff077b82 */ /* 0x000f660000000800 */
[----:B------:R-:W-:Y:S01]  /*05a0*/  LOP3.LUT R11, R0, 0xfffffffe, RZ, 0xc0, !PT ;  /* 0xfffffffe000b7812 */ /* 0x000fe200078ec0ff */
[----:B0-----:R-:W-:Y:S01]  /*05b0*/  IMAD.MOV R15, RZ, RZ, -R9 ;  /* 0x000000ffff0f7224 */ /* 0x001fe200078e0a09 */
[----:B------:R-:W-:-:S03]  /*05c0*/  SHF.R.S32.HI R9, RZ, 0x1f, R2 ;  /* 0x0000001fff097819 */ /* 0x000fc60000011402 */
[----:B--2---:R-:W-:Y:S01]  /*05d0*/  IMAD R3, R10, R15, UR8 ;  /* 0x000000080a037e24 */ /* 0x004fe2000f8e020f */
[----:B------:R-:W-:Y:S01]  /*05e0*/  LEA.HI R9, R9, R2, RZ, 0x2 ;  /* 0x0000000209097211 */ /* 0x000fe200078f10ff */
[C---:B------:R-:W-:Y:S02]  /*05f0*/  IMAD.IADD R0, R8.reuse, 0x1, -R11 ;  /* 0x0000000108007824 */ /* 0x040fe400078e0a0b */
[----:B------:R-:W-:Y:S01]  /*0600*/  IMAD.SHL.U32 R11, R8, 0x4, RZ ;  /* 0x00000004080b7824 */ /* 0x000fe200078e00ff */
[----:B------:R-:W-:Y:S01]  /*0610*/  LOP3.LUT R9, R9, 0xfffffffc, RZ, 0xc0, !PT ;  /* 0xfffffffc09097812 */ /* 0x000fe200078ec0ff */
[----:B---3--:R-:W-:Y:S01]  /*0620*/  IMAD.MOV R21, RZ, RZ, -R12 ;  /* 0x000000ffff157224 */ /* 0x008fe200078e0a0c */
[----:B------:R-:W-:Y:S01]  /*0630*/  ISETP.NE.AND P4, PT, R0, R3, PT ;  /* 0x000000030000720c */ /* 0x000fe20003f85270 */
[----:B-1----:R-:W-:Y:S01]  /*0640*/  @!UP0 ULEA UR6, UR7, UR6, 0x18 ;  /* 0x0000000607068291 */ /* 0x002fe2000f8ec03f */
[----:B------:R-:W-:Y:S01]  /*0650*/  LOP3.LUT R22, R8, 0xc, R11, 0x78, !PT ;  /* 0x0000000c08167812 */ /* 0x000fe200078e780b */
[----:B------:R-:W-:Y:S01]  /*0660*/  IMAD.IADD R0, R2, 0x1, -R9 ;  /* 0x0000000102007824 */ /* 0x000fe200078e0a09 */
[----:B------:R-:W-:Y:S01]  /*0670*/  VOTEU.ALL UP0, P0 ;  /* 0x00000000003f7886 */ /* 0x000fe20000000000 */
[----:B------:R-:W-:Y:S01]  /*0680*/  LOP3.LUT P0, RZ, R6, 0x7, RZ, 0xc0, !PT ;  /* 0x0000000706ff7812 */ /* 0x000fe2000780c0ff */
[----:B------:R-:W-:-:S02]  /*0690*/  VIADD R6, R5, 0xffffffff ;  /* 0xffffffff05067836 */ /* 0x000fc40000000000 */
[----:B------:R-:W-:Y:S01]  /*06a0*/  ISETP.NE.AND P1, PT, R0, 0x3, PT ;  /* 0x000000030000780c */ /* 0x000fe20003f25270 */
[----:B-----5:R-:W-:Y:S01]  /*06b0*/  IMAD R9, R7, R21, R4 ;  /* 0x0000001507097224 */ /* 0x020fe200078e0204 */
[----:B------:R-:W-:Y:S02]  /*06c0*/  ISETP.LT.U32.AND P0, PT, R22, 0x2, !P0 ;  /* 0x000000021600780c */ /* 0x000fe40004701070 */
[----:B------:R-:W-:Y:S01]  /*06d0*/  ISETP.EQ.OR P1, PT, R0, RZ, !P1 ;  /* 0x000000ff0000720c */ /* 0x000fe20004f22670 */
[----:B------:R-:W0:Y:S02]  /*06e0*/  FENCE.VIEW.ASYNC.S ;  /* 0x00000000000073c6 */ /* 0x000e240000000000 */
[----:B0-----:R0:W1:Y:S01]  /*06f0*/  @!UP0 SYNCS.EXCH.64 URZ, [UR6+0x50], UR4 ;  /* 0x00005004063f85b2 */ /* 0x0010620008000100 */
[----:B------:R-:W-:Y:S02]  /*0700*/  @P4 LEA.HI R2, R22, R22, RZ, 0x1 ;  /* 0x0000001616024211 */ /* 0x000fe400078f08ff */
[----:B------:R-:W-:-:S02]  /*0710*/  ISETP.EQ.AND P1, PT, R5, RZ, P1 ;  /* 0x000000ff0500720c */ /* 0x000fc40000f22270 */
[----:B------:R-:W-:Y:S02]  /*0720*/  @P4 SHF.R.S32.HI R2, RZ, 0x1, R2 ;  /* 0x00000001ff024819 */ /* 0x000fe40000011402 */
[----:B------:R-:W-:Y:S02]  /*0730*/  ISETP.GE.U32.AND P6, PT, R6, 0x2, PT ;  /* 0x000000020600780c */ /* 0x000fe40003fc6070 */
[----:B------:R-:W-:Y:S02]  /*0740*/  @P4 ISETP.NE.AND P5, PT, R2, R9, PT ;  /* 0x000000090200420c */ /* 0x000fe40003fa5270 */
[----:B------:R-:W-:Y:S02]  /*0750*/  SEL R2, RZ, 0x1, !P0 ;  /* 0x00000001ff027807 */ /* 0x000fe40004000000 */
[----:B------:R-:W-:Y:S02]  /*0760*/  @P4 SEL R23, RZ, 0x1, P5 ;  /* 0x00000001ff174807 */ /* 0x000fe40002800000 */
[----:B------:R-:W-:Y:S01]  /*0770*/  SEL R19, RZ, 0x1, !P1 ;  /* 0x00000001ff137807 */ /* 0x000fe20004800000 */
[----:B------:R0:W2:Y:S01]  /*0780*/  @!UP1 SYNCS.EXCH.64 URZ, [UR6+0x58], UR4 ;  /* 0x00005804063f95b2 */ /* 0x0000a20008000100 */
[----:B------:R-:W-:Y:S01]  /*0790*/  LOP3.LUT R23, R23, R2, RZ, 0xc0, !PT ;  /* 0x0000000217177212 */ /* 0x000fe200078ec0ff */
[----:B------:R-:W-:Y:S01]  /*07a0*/  NOP ;  /* 0x0000000000007918 */ /* 0x000fe20000000000 */
[----:B------:R-:W-:Y:S01]  /*07b0*/  SEL R19, R19, 0x2, P6 ;  /* 0x0000000213137807 */ /* 0x000fe20003000000 */
[----:B------:R-:W-:Y:S06]  /*07c0*/  @!P2 BRA `(.L_x_3) ;  /* 0x000000000008a947 */ /* 0x000fec0003800000 */
[----:B-12-4-:R-:W-:Y:S01]  /*07d0*/  UCGABAR_ARV ;  /* 0x00000000000079c7 */ /* 0x016fe20008000000 */
[----:B------:R-:W-:Y:S05]  /*07e0*/  BRA `(.L_x_4) ;  /* 0x0000000000047947 */ /* 0x000fea0003800000 */
.L_x_3:
[----:B-12-4-:R-:W-:Y:S01]  /*07f0*/  NOP ;  /* 0x0000000000007918 */ /* 0x016fe20000000000 */
.L_x_4:
[----:B------:R-:W1:Y:S01]  /*0800*/  LDC R2, c[0x0][0x65c] ;  /* 0x00019700ff027b82 */ /* 0x000e620000000800 */
[----:B------:R-:W-:Y:S02]  /*0810*/  IMAD.U32 R8, RZ, RZ, UR8 ;  /* 0x00000008ff087e24 */ /* 0x000fe4000f8e00ff */
[----:B------:R-:W-:Y:S01]  /*0820*/  IMAD.MOV.U32 R9, RZ, RZ, RZ ;  /* 0x000000ffff097224 */ /* 0x000fe200078e00ff */
[----:B-1----:R-:W-:-:S04]  /*0830*/  ISETP.NE.AND P1, PT, R2, 0x1, PT ;  /* 0x000000010200780c */ /* 0x002fc80003f25270 */
[----:B------:R-:W-:-:S09]  /*0840*/  P2R R5, PR, RZ, 0x2 ;  /* 0x00000002ff057803 */ /* 0x000fd20000000000 */
[----:B------:R-:W1:Y:S01]  /*0850*/  @P1 LDC R17, c[0x0][0x10] ;  /* 0x00000400ff111b82 */ /* 0x000e620000000800 */
[----:B------:R-:W-:Y:S02]  /*0860*/  @P1 IMAD.MOV.U32 R5, RZ, RZ, RZ ;  /* 0x000000ffff051224 */ /* 0x000fe400078e00ff */
[----:B------:R-:W-:-:S05]  /*0870*/  @P1 IMAD.MOV.U32 R13, RZ, RZ, RZ ;  /* 0x000000ffff0d1224 */ /* 0x000fca00078e00ff */
[----:B------:R-:W2:Y:S01]  /*0880*/  @!P1 LDC R11, c[0x0][0xc] ;  /* 0x00000300ff0b9b82 */ /* 0x000ea20000000800 */
[----:B-1----:R-:W-:-:S04]  /*0890*/  @P1 IMAD.WIDE.U32 R16, R17, UR8, R4 ;  /* 0x0000000811101c25 */ /* 0x002fc8000f8e0004 */
[----:B------:R-:W-:Y:S02]  /*08a0*/  @P1 IMAD.IADD R17, R17, 0x1, R13 ;  /* 0x0000000111111824 */ /* 0x000fe400078e020d */
[----:B--2---:R-:W-:-:S04]  /*08b0*/  @!P1 IMAD.WIDE.U32 R8, R4, R11, R8 ;  /* 0x0000000b04089225 */ /* 0x004fc800078e0008 */
[----:B------:R-:W-:Y:S02]  /*08c0*/  @!P1 IMAD.MOV.U32 R16, RZ, RZ, R8 ;  /* 0x000000ffff109224 */ /* 0x000fe400078e0008 */
[----:B------:R-:W-:Y:S01]  /*08d0*/  @!P1 IMAD.MOV.U32 R17, RZ, RZ, R9 ;  /* 0x000000ffff119224 */ /* 0x000fe200078e0009 */
[----:B------:R-:W-:Y:S06]  /*08e0*/  @!P2 BRA `(.L_x_5) ;  /* 0x00000000000ca947 */ /* 0x000fec0003800000 */
[----:B------:R-:W-:Y:S01]  /*08f0*/  UCGABAR_WAIT ;  /* 0x0000000000007dc7 */ /* 0x000fe20008000000 */
[----:B------:R-:W-:Y:S01]  /*0900*/  CCTL.IVALL ;  /* 0x00000000ff00798f */ /* 0x000fe20002000000 */
[----:B------:R-:W-:Y:S05]  /*0910*/  BRA `(.L_x_6) ;  /* 0x0000000000047947 */ /* 0x000fea0003800000 */
.L_x_5:
[----:B------:R-:W-:Y:S06]  /*0920*/  BAR.SYNC.DEFER_BLOCKING 0x0 ;  /* 0x0000000000007b1d */ /* 0x000fec0000010000 */
.L_x_6:
[----:B------:R-:W-:Y:S05]  /*0930*/  @!P3 BRA `(.L_x_7) ;  /* 0x000000c400e4b947 */ /* 0x000fea0003800000 */
[----:B------:R-:W-:-:S13]  /*0940*/  ISETP.GT.U32.AND P0, PT, R6, 0x1, PT ;  /* 0x000000010600780c */ /* 0x000fda0003f04070 */
[----:B0-----:R-:W-:Y:S05]  /*0950*/  @P0 EXIT ;  /* 0x000000000000094d */ /* 0x001fea0003800000 */
[----:B------:R-:W-:Y:S01]  /*0960*/  ULDC.64 UR4, c[0x0][0x650] ;  /* 0x0001940000047ab9 */ /* 0x000fe20000000a00 */
[----:B------:R-:W-:Y:S01]  /*0970*/  PRMT R0, RZ, 0x7610, R0 ;  /* 0x00007610ff007816 */ /* 0x000fe20000000000 */
[----:B------:R-:W-:Y:S01]  /*0980*/  IMAD.MOV.U32 R148, RZ, RZ, -0x1 ;  /* 0xffffffffff947424 */ /* 0x000fe200078e00ff */
[----:B------:R-:W-:Y:S01]  /*0990*/  ISETP.GE.U32.AND P0, PT, R16, UR4, PT ;  /* 0x0000000410007c0c */ /* 0x000fe2000bf06070 */
[----:B------:R-:W-:Y:S02]  /*09a0*/  IMAD.MOV.U32 R149, RZ, RZ, -0x1 ;  /* 0xffffffffff957424 */ /* 0x000fe400078e00ff */
[----:B------:R-:W-:Y:S01]  /*09b0*/  IMAD.MOV.U32 R147, RZ, RZ, -0x1 ;  /* 0xffffffffff937424 */ /* 0x000fe200078e00ff */
[----:B------:R-:W-:-:S13]  /*09c0*/  ISETP.GE.U32.AND.EX P0, PT, R17, UR5, PT, P0 ;  /* 0x0000000511007c0c */ /* 0x000fda000bf06100 */
[----:B------:R-:W-:Y:S05]  /*09d0*/  @P0 BRA `(.L_x_8) ;  /* 0x0000000400280947 */ /* 0x000fea0003800000 */
[----:B------:R-:W0:Y:S01]  /*09e0*/  LDC.64 R24, c[0x0][0x628] ;  /* 0x00018a00ff187b82 */ /* 0x000e220000000a00 */
[----:B------:R-:W-:Y:S02]  /*09f0*/  IMAD.MOV.U32 R8, RZ, RZ, R16 ;  /* 0x000000ffff087224 */ /* 0x000fe400078e0010 */
[----:B------:R-:W-:-:S05]  /*0a00*/  IMAD.MOV.U32 R9, RZ, RZ, R17 ;  /* 0x000000ffff097224 */ /* 0x000fca00078e0011 */
[----:B------:R-:W1:Y:S08]  /*0a10*/  LDC R0, c[0x0][0x630] ;  /* 0x00018c00ff007b82 */ /* 0x000e700000000800 */
[----:B------:R-:W2:Y:S01]  /*0a20*/  LDC.64 R26, c[0x0][0x620] ;  /* 0x00018800ff1a7b82 */ /* 0x000ea20000000a00 */
[----:B0-----:R-:W-:-:S04]  /*0a30*/  ISETP.NE.U32.AND P0, PT, R24, RZ, PT ;  /* 0x000000ff1800720c */ /* 0x001fc80003f05070 */
[----:B------:R-:W-:-:S13]  /*0a40*/  ISETP.NE.AND.EX P0, PT, R25, RZ, PT, P0 ;  /* 0x000000ff1900720c */ /* 0x000fda0003f05300 */
[----:B-12---:R-:W-:Y:S05]  /*0a50*/  @!P0 BRA `(.L_x_9) ;  /* 0x0000000000288947 */ /* 0x006fea0003800000 */
[----:B------:R-:W0:Y:S02]  /*0a60*/  LDC R13, c[0x0][0x634] ;  /* 0x00018d00ff0d7b82 */ /* 0x000e240000000800 */
[----:B0-----:R-:W-:-:S05]  /*0a70*/  IADD3 R13, P0, R16, R13, RZ ;  /* 0x0000000d100d7210 */ /* 0x001fca0007f1e0ff */
[----:B------:R-:W-:-:S04]  /*0a80*/  IMAD.X R15, RZ, RZ, R17, P0 ;  /* 0x000000ffff0f7224 */ /* 0x000fc800000e0611 */
[----:B------:R-:W-:-:S04]  /*0a90*/  IMAD.WIDE.U32 R8, R15, R24, RZ ;  /* 0x000000180f087225 */ /* 0x000fc800078e00ff */
[----:B------:R-:W-:-:S04]  /*0aa0*/  IMAD.WIDE.U32 R10, P0, R13, R25, R8 ;  /* 0x000000190d0a7225 */ /* 0x000fc80007800008 */
[----:B------:R-:W-:-:S04]  /*0ab0*/  IMAD.WIDE.U32 R8, R13, R24, RZ ;  /* 0x000000180d087225 */ /* 0x000fc800078e00ff */
[----:B------:R-:W-:Y:S01]  /*0ac0*/  IMAD.X R13, RZ, RZ, RZ, P0 ;  /* 0x000000ffff0d7224 */ /* 0x000fe200000e06ff */
[----:B------:R-:W-:Y:S01]  /*0ad0*/  IADD3 RZ, P0, R9, R10, RZ ;  /* 0x0000000a09ff7210 */ /* 0x000fe20007f1e0ff */
[----:B------:R-:W-:-:S04]  /*0ae0*/  IMAD.MOV.U32 R12, RZ, RZ, R11 ;  /* 0x000000ffff0c7224 */ /* 0x000fc800078e000b */
[----:B------:R-:W-:-:S08]  /*0af0*/  IMAD.WIDE.U32.X R8, R15, R25, R12, P0 ;  /* 0x000000190f087225 */ /* 0x000fd000000e040c */
.L_x_9:
[----:B------:R-:W0:Y:S01]  /*0b00*/  LDC.64 R24, c[0x0][0x640] ;  /* 0x00019000ff187b82 */ /* 0x000e220000000a00 */
[-CC-:B------:R-:W-:Y:S01]  /*0b10*/  SHF.R.U64 R147, R8, R0.reuse, R9.reuse ;  /* 0x0000000008937219 */ /* 0x180fe20000001209 */
[----:B------:R-:W-:Y:S01]  /*0b20*/  IMAD R30, R7, R21, R4 ;  /* 0x00000015071e7224 */ /* 0x000fe200078e0204 */
[----:B------:R-:W-:Y:S01]  /*0b30*/  SHF.R.U32.HI R0, RZ, R0, R9 ;  /* 0x00000000ff007219 */ /* 0x000fe20000011609 */
[----:B------:R-:W-:Y:S01]  /*0b40*/  IMAD.MOV.U32 R21, RZ, RZ, 0x1 ;  /* 0x00000001ff157424 */ /* 0x000fe200078e00ff */
[----:B------:R-:W-:-:S03]  /*0b50*/  IADD3 R5, P0, RZ, -R147, RZ ;  /* 0x80000093ff057210 */ /* 0x000fc60007f1e0ff */
[----:B------:R-:W1:Y:S02]  /*0b60*/  LDC R6, c[0x0][0x618] ;  /* 0x00018600ff067b82 */ /* 0x000e640000000800 */
[----:B------:R-:W-:-:S04]  /*0b70*/  IMAD.X R9, RZ, RZ, ~R0, P0 ;  /* 0x000000ffff097224 */ /* 0x000fc800000e0e00 */
[-C--:B------:R-:W-:Y:S02]  /*0b80*/  IMAD R0, R9, R26.reuse, RZ ;  /* 0x0000001a09007224 */ /* 0x080fe400078e02ff */
[----:B------:R-:W2:Y:S01]  /*0b90*/  LDC R11, c[0x0][0x608] ;  /* 0x00018200ff0b7b82 */ /* 0x000ea20000000800 */
[----:B------:R-:W-:-:S04]  /*0ba0*/  IMAD.WIDE.U32 R8, R5, R26, R16 ;  /* 0x0000001a05087225 */ /* 0x000fc800078e0010 */
[----:B------:R-:W-:-:S03]  /*0bb0*/  IMAD R5, R5, R27, R0 ;  /* 0x0000001b05057224 */ /* 0x000fc600078e0200 */
[----:B------:R-:W3:Y:S01]  /*0bc0*/  LDC R12, c[0x0][0x658] ;  /* 0x00019600ff0c7b82 */ /* 0x000ee20000000800 */
[----:B0-----:R-:W-:Y:S01]  /*0bd0*/  ISETP.NE.U32.AND P0, PT, R24, RZ, PT ;  /* 0x000000ff1800720c */ /* 0x001fe20003f05070 */
[----:B------:R-:W-:Y:S02]  /*0be0*/  IMAD.IADD R5, R9, 0x1, R5 ;  /* 0x0000000109057824 */ /* 0x000fe400078e0205 */
[----:B------:R-:W-:Y:S01]  /*0bf0*/  IMAD.MOV.U32 R9, RZ, RZ, -0x1 ;  /* 0xffffffffff097424 */ /* 0x000fe200078e00ff */
[----:B------:R-:W-:-:S03]  /*0c00*/  ISETP.NE.AND.EX P0, PT, R25, RZ, PT, P0 ;  /* 0x000000ff1900720c */ /* 0x000fc60003f05300 */
[----:B------:R-:W0:Y:S01]  /*0c10*/  LDC R15, c[0x0][0x600] ;  /* 0x00018000ff0f7b82 */ /* 0x000e220000000800 */
[-CC-:B-1----:R-:W-:Y:S02]  /*0c20*/  SHF.R.U64 R13, R8, R6.reuse, R5.reuse ;  /* 0x00000006080d7219 */ /* 0x182fe40000001205 */
[----:B------:R-:W-:-:S05]  /*0c30*/  SHF.R.U32.HI R0, RZ, R6, R5 ;  /* 0x00000006ff007219 */ /* 0x000fca0000011605 */
[----:B------:R-:W1:Y:S01]  /*0c40*/  LDC R14, c[0x0][0x648] ;  /* 0x00019200ff0e7b82 */ /* 0x000e620000000800 */
[-CC-:B--2---:R-:W-:Y:S02]  /*0c50*/  SHF.R.U64 R27, R13, R11.reuse, R0.reuse ;  /* 0x0000000b0d1b7219 */ /* 0x184fe40000001200 */
[----:B------:R-:W-:-:S05]  /*0c60*/  SHF.R.U32.HI R5, RZ, R11, R0 ;  /* 0x0000000bff057219 */ /* 0x000fca0000011600 */
[----:B------:R-:W2:Y:S01]  /*0c70*/  LDC R20, c[0x0][0x638] ;  /* 0x00018e00ff147b82 */ /* 0x000ea20000000800 */
[-CC-:B---3--:R-:W-:Y:S02]  /*0c80*/  SHF.R.U64 R28, R27, R12.reuse, R5.reuse ;  /* 0x0000000c1b1c7219 */ /* 0x188fe40000001205 */
[-C--:B------:R-:W-:Y:S02]  /*0c90*/  SHF.L.U32 R0, R9, R12.reuse, RZ ;  /* 0x0000000c09007219 */ /* 0x080fe400000006ff */
[----:B------:R-:W-:Y:S01]  /*0ca0*/  SHF.R.U32.HI R5, RZ, R12, R5 ;  /* 0x0000000cff057219 */ /* 0x000fe20000011605 */
[----:B------:R-:W-:Y:S01]  /*0cb0*/  IMAD.MOV.U32 R4, RZ, RZ, R28 ;  /* 0x000000ffff047224 */ /* 0x000fe200078e001c */
[----:B------:R-:W-:Y:S01]  /*0cc0*/  LOP3.LUT R10, RZ, R0, RZ, 0x33, !PT ;  /* 0x00000000ff0a7212 */ /* 0x000fe200078e33ff */
[----:B------:R-:W3:Y:S01]  /*0cd0*/  LDC R26, c[0x0][0x610] ;  /* 0x00018400ff1a7b82 */ /* 0x000ee20000000800 */
[----:B------:R-:W-:Y:S05]  /*0ce0*/  @!P0 BRA `(.L_x_10) ;  /* 0x0000000000288947 */ /* 0x000fea0003800000 */
[----:B------:R-:W4:Y:S02]  /*0cf0*/  LDC R9, c[0x0][0x64c] ;  /* 0x00019300ff097b82 */ /* 0x000f240000000800 */
[----:B----4-:R-:W-:-:S05]  /*0d00*/  IADD3 R9, P0, R28, R9, RZ ;  /* 0x000000091c097210 */ /* 0x010fca0007f1e0ff */
        /* <DEDUP_REMOVED lines=8> */
.L_x_10:
[----:B-1----:R-:W-:Y:S01]  /*0d90*/  SHF.R.U64 R4, R4, R14, R5 ;  /* 0x0000000e04047219 */ /* 0x002fe20000001205 */
[----:B0-----:R-:W-:Y:S01]  /*0da0*/  VIADD R6, R15, 0xffffffff ;  /* 0xffffffff0f067836 */ /* 0x001fe20000000000 */
[----:B------:R-:W-:Y:S02]  /*0db0*/  SHF.L.U32 R0, R21, R12, RZ ;  /* 0x0000000c15007219 */ /* 0x000fe400000006ff */
[----:B------:R-:W-:Y:S01]  /*0dc0*/  LOP3.LUT R5, R27, R10, RZ, 0xc0, !PT ;  /* 0x0000000a1b057212 */ /* 0x000fe200078ec0ff */
[----:B------:R-:W-:Y:S01]  /*0dd0*/  IMAD.MOV R7, RZ, RZ, -R4 ;  /* 0x000000ffff077224 */ /* 0x000fe200078e0a04 */
[----:B------:R-:W-:Y:S02]  /*0de0*/  SEL R3, R3, R30, !P1 ;  /* 0x0000001e03037207 */ /* 0x000fe40004800000 */
[----:B------:R-:W-:Y:S01]  /*0df0*/  LOP3.LUT R6, R13, R6, RZ, 0xc0, !PT ;  /* 0x000000060d067212 */ /* 0x000fe200078ec0ff */
[----:B------:R-:W-:Y:S02]  /*0e00*/  IMAD R4, R0, R4, R5 ;  /* 0x0000000400047224 */ /* 0x000fe400078e0205 */
[----:B--2---:R-:W-:-:S02]  /*0e10*/  IMAD R0, R7, R20, R28 ;  /* 0x0000001407007224 */ /* 0x004fc400078e021c */
[----:B---3--:R-:W-:Y:S02]  /*0e20*/  IMAD R3, R4, R26, R3 ;  /* 0x0000001a04037224 */ /* 0x008fe400078e0203 */
[----:B------:R-:W-:Y:S02]  /*0e30*/  IMAD R148, R0, R15, R6 ;  /* 0x0000000f00947224 */ /* 0x000fe400078e0206 */
[----:B------:R-:W-:-:S03]  /*0e40*/  IMAD.MOV.U32 R4, RZ, RZ, 0x1 ;  /* 0x00000001ff047424 */ /* 0x000fc600078e00ff */
[----:B------:R-:W-:Y:S02]  /*0e50*/  SEL R149, R148, R3, !P1 ;  /* 0x0000000394957207 */ /* 0x000fe40004800000 */
[----:B------:R-:W-:Y:S02]  /*0e60*/  PRMT R0, R4, 0x7610, R0 ;  /* 0x0000761004007816 */ /* 0x000fe40000000000 */
[----:B------:R-:W-:-:S07]  /*0e70*/  SEL R148, R3, R148, !P1 ;  /* 0x0000009403947207 */ /* 0x000fce0004800000 */
.L_x_8:
[----:B------:R-:W-:-:S08]  /*0e80*/  NOP ;  /* 0x0000000000007918 */ /* 0x000fd00000000000 */
[----:B------:R-:W0:Y:S02]  /*0e90*/  USETMAXREG.TRY_ALLOC.CTAPOOL UP0, 0xe8 ;  /* 0x000000e8000079c8 */ /* 0x000e240008000600 */
[----:B0-----:R-:W-:-:S13]  /*0ea0*/  PLOP3.LUT P0, PT, PT, PT, UP0, 0x80, 0x0 ;  /* 0x000000000000781c */ /* 0x001fda0003f0f008 */
[----:B------:R-:W-:Y:S05]  /*0eb0*/  @!P0 BRA `(.L_x_8) ;  /* 0xfffffffc00f08947 */ /* 0x000fea000383ffff */
[----:B------:R-:W-:Y:S01]  /*0ec0*/  ULDC.64 UR4, c[0x0][0x598] ;  /* 0x0001660000047ab9 */ /* 0x000fe20000000a00 */
[----:B------:R-:W-:Y:S01]  /*0ed0*/  ULDC.64 UR58, c[0x0][0x208] ;  /* 0x00008200003a7ab9 */ /* 0x000fe20000000a00 */
[----:B------:R-:W-:-:S04]  /*0ee0*/  ISETP.NE.U32.AND P0, PT, RZ, UR4, PT ;  /* 0x00000004ff007c0c */ /* 0x000fc8000bf05070 */
[----:B------:R-:W-:-:S13]  /*0ef0*/  ISETP.NE.AND.EX P0, PT, RZ, UR5, PT, P0 ;  /* 0x00000005ff007c0c */ /* 0x000fda000bf05300 */
[----:B------:R-:W-:Y:S05]  /*0f00*/  @!P0 BRA `(.L_x_11) ;  /* 0x00000000001c8947 */ /* 0x000fea0003800000 */
[----:B------:R-:W0:Y:S02]  /*0f10*/  LDC.64 R4, c[0x0][0x598] ;  /* 0x00016600ff047b82 */ /* 0x000e240000000a00 */
[----:B0-----:R-:W2:Y:S02]  /*0f20*/  LDG.E.64 R4, desc[UR58][R4.64] ;  /* 0x0000003a04047981 */ /* 0x001ea4000c1e1b00 */
[----:B--2---:R-:W-:-:S04]  /*0f30*/  ISETP.NE.U32.AND P0, PT, R4, RZ, PT ;  /* 0x000000ff0400720c */ /* 0x004fc80003f05070 */
[----:B------:R-:W-:-:S13]  /*0f40*/  ISETP.NE.AND.EX P0, PT, R5, RZ, PT, P0 ;  /* 0x000000ff0500720c */ /* 0x000fda0003f05300 */
[----:B------:R-:W-:Y:S05]  /*0f50*/  @!P0 BRA `(.L_x_11) ;  /* 0x0000000000088947 */ /* 0x000fea0003800000 */
[----:B------:R0:W5:Y:S01]  /*0f60*/  LD.E R144, desc[UR58][R4.64] ;  /* 0x0000003a04907980 */ /* 0x000162000c101900 */
[----:B------:R-:W-:Y:S05]  /*0f70*/  BRA `(.L_x_12) ;  /* 0x0000000000247947 */ /* 0x000fea0003800000 */
.L_x_11:
[----:B------:R-:W-:Y:S02]  /*0f80*/  ULDC.64 UR4, c[0x0][0x588] ;  /* 0x0001620000047ab9 */ /* 0x000fe40000000a00 */
[----:B------:R-:W-:-:S04]  /*0f90*/  ISETP.NE.U32.AND P0, PT, RZ, UR4, PT ;  /* 0x00000004ff007c0c */ /* 0x000fc8000bf05070 */
[----:B------:R-:W-:-:S13]  /*0fa0*/  ISETP.NE.AND.EX P0, PT, RZ, UR5, PT, P0 ;  /* 0x00000005ff007c0c */ /* 0x000fda000bf05300 */
[----:B------:R-:W-:Y:S05]  /*0fb0*/  @!P0 BRA `(.L_x_13) ;  /* 0x00000000000c8947 */ /* 0x000fea0003800000 */
[----:B------:R-:W0:Y:S02]  /*0fc0*/  LDC.64 R144, c[0x0][0x588] ;  /* 0x00016200ff907b82 */ /* 0x000e240000000a00 */
[----:B0-----:R1:W5:Y:S01]  /*0fd0*/  LDG.E R144, desc[UR58][R144.64] ;  /* 0x0000003a90907981 */ /* 0x001362000c1e1900 */
[----:B------:R-:W-:Y:S05]  /*0fe0*/  BRA `(.L_x_12) ;  /* 0x0000000000087947 */ /* 0x000fea0003800000 */
.L_x_13:
[----:B------:R-:W-:Y:S02]  /*0ff0*/  ULDC UR4, c[0x0][0x580] ;  /* 0x0001600000047ab9 */ /* 0x000fe40000000800 */
[----:B------:R-:W-:-:S07]  /*1000*/  IMAD.U32 R144, RZ, RZ, UR4 ;  /* 0x00000004ff907e24 */ /* 0x000fce000f8e00ff */
.L_x_12:
[----:B------:R-:W-:Y:S02]  /*1010*/  ULDC.64 UR4, c[0x0][0x5a0] ;  /* 0x0001680000047ab9 */ /* 0x000fe40000000a00 */
[----:B------:R-:W-:-:S04]  /*1020*/  ISETP.NE.U32.AND P0, PT, RZ, UR4, PT ;  /* 0x00000004ff007c0c */ /* 0x000fc8000bf05070 */
[----:B------:R-:W-:-:S13]  /*1030*/  ISETP.NE.AND.EX P0, PT, RZ, UR5, PT, P0 ;  /* 0x00000005ff007c0c */ /* 0x000fda000bf05300 */
[----:B------:R-:W-:Y:S05]  /*1040*/  @!P0 BRA `(.L_x_14) ;  /* 0x00000000001c8947 */ /* 0x000fea0003800000 */
[----:B0-----:R-:W0:Y:S02]  /*1050*/  LDC.64 R4, c[0x0][0x5a0] ;  /* 0x00016800ff047b82 */ /* 0x001e240000000a00 */
[----:B0-----:R-:W2:Y:S02]  /*1060*/  LDG.E.64 R4, desc[UR58][R4.64] ;  /* 0x0000003a04047981 */ /* 0x001ea4000c1e1b00 */
[----:B--2---:R-:W-:-:S04]  /*1070*/  ISETP.NE.U32.AND P0, PT, R4, RZ, PT ;  /* 0x000000ff0400720c */ /* 0x004fc80003f05070 */
[----:B------:R-:W-:-:S13]  /*1080*/  ISETP.NE.AND.EX P0, PT, R5, RZ, PT, P0 ;  /* 0x000000ff0500720c */ /* 0x000fda0003f05300 */
[----:B------:R-:W-:Y:S05]  /*1090*/  @!P0 BRA `(.L_x_14) ;  /* 0x0000000000088947 */ /* 0x000fea0003800000 */
[----:B-1----:R0:W5:Y:S01]  /*10a0*/  LD.E R145, desc[UR58][R4.64] ;  /* 0x0000003a04917980 */ /* 0x002162000c101900 */
[----:B------:R-:W-:Y:S05]  /*10b0*/  BRA `(.L_x_15) ;  /* 0x0000000000247947 */ /* 0x000fea0003800000 */
.L_x_14:
[----:B------:R-:W-:Y:S02]  /*10c0*/  ULDC.64 UR4, c[0x0][0x590] ;  /* 0x0001640000047ab9 */ /* 0x000fe40000000a00 */
[----:B------:R-:W-:-:S04]  /*10d0*/  ISETP.NE.U32.AND P0, PT, RZ, UR4, PT ;  /* 0x00000004ff007c0c */ /* 0x000fc8000bf05070 */
[----:B------:R-:W-:-:S13]  /*10e0*/  ISETP.NE.AND.EX P0, PT, RZ, UR5, PT, P0 ;  /* 0x00000005ff007c0c */ /* 0x000fda000bf05300 */
[----:B------:R-:W-:Y:S05]  /*10f0*/  @!P0 BRA `(.L_x_16) ;  /* 0x00000000000c8947 */ /* 0x000fea0003800000 */
[----:B0-----:R-:W1:Y:S02]  /*1100*/  LDC.64 R4, c[0x0][0x590] ;  /* 0x00016400ff047b82 */ /* 0x001e640000000a00 */
[----:B-1----:R1:W5:Y:S01]  /*1110*/  LDG.E R145, desc[UR58][R4.64] ;  /* 0x0000003a04917981 */ /* 0x002362000c1e1900 */
[----:B------:R-:W-:Y:S05]  /*1120*/  BRA `(.L_x_15) ;  /* 0x0000000000087947 */ /* 0x000fea0003800000 */
.L_x_16:
[----:B------:R-:W-:Y:S02]  /*1130*/  ULDC UR4, c[0x0][0x584] ;  /* 0x0001610000047ab9 */ /* 0x000fe40000000800 */
[----:B-1----:R-:W-:-:S07]  /*1140*/  IMAD.U32 R145, RZ, RZ, UR4 ;  /* 0x00000004ff917e24 */ /* 0x002fce000f8e00ff */
.L_x_15:
[----:B------:R-:W-:-:S13]  /*1150*/  LOP3.LUT P0, RZ, R0, 0xff, RZ, 0xc0, !PT ;  /* 0x000000ff00ff7812 */ /* 0x000fda000780c0ff */
[----:B------:R-:W-:Y:S05]  /*1160*/  @!P0 EXIT ;  /* 0x000000000000894d */ /* 0x000fea0003800000 */
[----:B------:R-:W-:Y:S01]  /*1170*/  ULDC UR4, c[0x0][0x28c] ;  /* 0x0000a30000047ab9 */ /* 0x000fe20000000800 */
[----:B------:R-:W-:Y:S01]  /*1180*/  LOP3.LUT R146, R19, 0x1, RZ, 0xfc, !PT ;  /* 0x0000000113927812 */ /* 0x000fe200078efcff */
[----:B------:R-:W-:Y:S01]  /*1190*/  UIADD3 UR4, UR4, 0x3f, URZ ;  /* 0x0000003f04047890 */ /* 0x000fe2000fffe03f */
[----:B------:R-:W-:Y:S01]  /*11a0*/  UMOV UR38, URZ ;  /* 0x0000003f00267c82 */ /* 0x000fe20008000000 */
[----:B------:R-:W-:Y:S02]  /*11b0*/  UMOV UR36, URZ ;  /* 0x0000003f00247c82 */ /* 0x000fe40008000000 */
[----:B------:R-:W-:-:S04]  /*11c0*/  USHF.R.S32.HI UR5, URZ, 0x1f, UR4 ;  /* 0x0000001f3f057899 */ /* 0x000fc80008011404 */
[----:B------:R-:W-:-:S04]  /*11d0*/  ULEA.HI UR5, UR5, UR4, URZ, 0x6 ;  /* 0x0000000405057291 */ /* 0x000fc8000f8f303f */
[----:B------:R-:W-:-:S12]  /*11e0*/  USHF.R.S32.HI UR39, URZ, 0x6, UR5 ;  /* 0x000000063f277899 */ /* 0x000fd80008011405 */
.L_x_274:
[----:B------:R-:W-:Y:S01]  /*11f0*/  LOP3.LUT R0, R18, 0x80, RZ, 0xc0, !PT ;  /* 0x0000008012007812 */ /* 0x000fe200078ec0ff */
[----:B--2---:R-:W2:Y:S01]  /*1200*/  S2UR UR6, SR_CgaCtaId ;  /* 0x00000000000679c3 */ /* 0x004ea20000008800 */
[----:B------:R-:W-:Y:S02]  /*1210*/  UMOV UR37, 0x400 ;  /* 0x0000040000257882 */ /* 0x000fe40000000000 */
[----:B------:R-:W-:-:S06]  /*1220*/  SHF.R.U32.HI R0, RZ, 0x7, R0 ;  /* 0x00000007ff007819 */ /* 0x000fcc0000011600 */
[----:B---3--:R-:W3:Y:S01]  /*1230*/  SHFL.IDX PT, R0, R0, RZ, 0x1f ;  /* 0x00001fff00007589 */ /* 0x008ee200000e0000 */
[----:B--2---:R-:W-:Y:S01]  /*1240*/  ULEA UR37, UR6, UR37, 0x18 ;  /* 0x0000002506257291 */ /* 0x004fe2000f8ec03f */
[----:B---3--:R-:W-:-:S13]  /*1250*/  R2UR UR4, R0 ;  /* 0x00000000000472ca */ /* 0x008fda00000e0000 */
[----:B------:R-:W-:-:S04]  /*1260*/  ULEA.HI UR5, UR4, UR4, URZ, 0x1 ;  /* 0x0000000404057291 */ /* 0x000fc8000f8f083f */
[----:B------:R-:W-:-:S04]  /*1270*/  ULOP3.LUT UR5, UR5, 0x7fffe, URZ, 0xc0, !UPT ;  /* 0x0007fffe05057892 */ /* 0x000fc8000f8ec03f */
[----:B------:R-:W-:-:S03]  /*1280*/  UIADD3 UR5, UR4, -UR5, URZ ;  /* 0x8000000504057290 */ /* 0x000fc6000fffe03f */
[----:B------:R-:W-:Y:S01]  /*1290*/  ULDC UR4, c[0x0][0x28c] ;  /* 0x0000a30000047ab9 */ /* 0x000fe20000000800 */
[----:B------:R-:W-:Y:S01]  /*12a0*/  ULEA UR5, UR5, UR37, 0xd ;  /* 0x0000002505057291 */ /* 0x000fe2000f8e683f */
[----:B------:R-:W-:-:S03]  /*12b0*/  ISETP.LT.AND P0, PT, RZ, UR4, PT ;  /* 0x00000004ff007c0c */ /* 0x000fc6000bf01270 */
[----:B------:R-:W-:-:S04]  /*12c0*/  UIADD3 UR5, UR5, 0x100, URZ ;  /* 0x0000010005057890 */ /* 0x000fc8000fffe03f */
[----:B------:R-:W-:-:S04]  /*12d0*/  USHF.R.U32.HI UR5, URZ, 0x4, UR5 ;  /* 0x000000043f057899 */ /* 0x000fc80008011605 */
[----:B------:R-:W-:Y:S02]  /*12e0*/  ULOP3.LUT UR56, UR5, 0x3fff, URZ, 0xc0, !UPT ;  /* 0x00003fff05387892 */ /* 0x000fe4000f8ec03f */
[----:B-1--4-:R-:W-:Y:S10]  /*12f0*/  @P0 BRA `(.L_x_17) ;  /* 0x0000000000400947 */ /* 0x012ff40003800000 */
[----:B------:R-:W-:Y:S01]  /*1300*/  MOV R0, 0x0 ;  /* 0x0000000000007802 */ /* 0x000fe20000000f00 */
[----:B------:R-:W-:Y:S01]  /*1310*/  ULDC.64 UR4, c[0x4][0x68] ;  /* 0x01001a0000047ab9 */ /* 0x000fe20000000a00 */
[----:B------:R-:W-:Y:S01]  /*1320*/  ULDC.64 UR6, c[0x4][0x8] ;  /* 0x0100020000067ab9 */ /* 0x000fe20000000a00 */
[----:B01----:R-:W-:Y:S01]  /*1330*/  IMAD.U32 R4, RZ, RZ, UR4 ;  /* 0x00000004ff047e24 */ /* 0x003fe2000f8e00ff */
[----:B------:R0:W1:Y:S01]  /*1340*/  LDC.64 R14, c[0x4][R0] ;  /* 0x01000000000e7b82 */ /* 0x0000620000000a00 */
[----:B------:R-:W-:Y:S01]  /*1350*/  IMAD.U32 R5, RZ, RZ, UR5 ;  /* 0x00000005ff057e24 */ /* 0x000fe2000f8e00ff */
[----:B------:R-:W-:Y:S01]  /*1360*/  ULDC.64 UR4, c[0x4][0x70] ;  /* 0x01001c0000047ab9 */ /* 0x000fe20000000a00 */
[----:B------:R-:W-:Y:S02]  /*1370*/  IMAD.U32 R10, RZ, RZ, UR6 ;  /* 0x00000006ff0a7e24 */ /* 0x000fe4000f8e00ff */
[----:B------:R-:W-:Y:S02]  /*1380*/  IMAD.U32 R6, RZ, RZ, UR4 ;  /* 0x00000004ff067e24 */ /* 0x000fe4000f8e00ff */
[----:B------:R-:W-:-:S02]  /*1390*/  IMAD.U32 R7, RZ, RZ, UR5 ;  /* 0x00000005ff077e24 */ /* 0x000fc4000f8e00ff */
[----:B------:R-:W-:Y:S02]  /*13a0*/  IMAD.U32 R11, RZ, RZ, UR7 ;  /* 0x00000007ff0b7e24 */ /* 0x000fe4000f8e00ff */
[----:B------:R-:W-:Y:S02]  /*13b0*/  IMAD.MOV.U32 R8, RZ, RZ, 0x1e1 ;  /* 0x000001e1ff087424 */ /* 0x000fe400078e00ff */
[----:B------:R-:W-:Y:S02]  /*13c0*/  IMAD.MOV.U32 R12, RZ, RZ, 0x1 ;  /* 0x00000001ff0c7424 */ /* 0x000fe400078e00ff */
[----:B0-----:R-:W-:-:S07]  /*13d0*/  IMAD.MOV.U32 R13, RZ, RZ, RZ ;  /* 0x000000ffff0d7224 */ /* 0x001fce00078e00ff */
[----:B------:R-:W-:-:S07]  /*13e0*/  LEPC R20, `(.L_x_17) ;  /* 0x000000001014794e */ /* 0x000fce0000000000 */
[----:B-1---5:R-:W-:Y:S05]  /*13f0*/  CALL.ABS.NOINC R14 ;  /* 0x000000000e007343 */ /* 0x022fea0003c00000 */
.L_x_17:
[----:B------:R-:W-:-:S13]  /*1400*/  ISETP.NE.AND P0, PT, R146, 0x3, PT ;  /* 0x000000039200780c */ /* 0x000fda0003f05270 */
[----:B------:R-:W-:Y:S05]  /*1410*/  @!P0 BRA `(.L_x_18) ;  /* 0x0000000000048947 */ /* 0x000fea0003800000 */
[----:B------:R-:W-:Y:S01]  /*1420*/  BPT.TRAP 0x1 ;  /* 0x000000040000795c */ /* 0x000fe20000300000 */
.L_x_18:
[----:B------:R-:W-:Y:S02]  /*1430*/  IMAD.U32 R3, RZ, RZ, UR36 ;  /* 0x00000024ff037e24 */ /* 0x000fe4000f8e00ff */
[----:B------:R-:W-:-:S03]  /*1440*/  IMAD.U32 R0, RZ, RZ, UR38 ;  /* 0x00000026ff007e24 */ /* 0x000fc6000f8e00ff */
[----:B------:R-:W-:Y:S02]  /*1450*/  LEA R3, R3, UR37, 0x3 ;  /* 0x0000002503037c11 */ /* 0x000fe4000f8e18ff */
[----:B------:R-:W-:-:S04]  /*1460*/  SHF.L.U32 R0, R0, 0x1f, RZ ;  /* 0x0000001f00007819 */ /* 0x000fc800000006ff */
[----:B------:R2:W3:Y:S01]  /*1470*/  SYNCS.PHASECHK.TRANS64.TRYWAIT P1, [R3+URZ], R0 ;  /* 0x00000000030075a7 */ /* 0x0004e2000802017f */
[----:B------:R-:W-:Y:S05]  /*1480*/  @!P0 BRA `(.L_x_19) ;  /* 0x0000000000048947 */ /* 0x000fea0003800000 */
[----:B------:R-:W-:Y:S01]  /*1490*/  BPT.TRAP 0x1 ;  /* 0x000000040000795c */ /* 0x000fe20000300000 */
.L_x_19:
[----:B---3--:R-:W-:Y:S05]  /*14a0*/  @P1 BRA `(.L_x_20) ;  /* 0x0000000000081947 */ /* 0x008fea0003800000 */
[----:B------:R-:W3:Y:S02]  /*14b0*/  SYNCS.PHASECHK.TRANS64.TRYWAIT P1, [R3+URZ], R0 ;  /* 0x00000000030075a7 */ /* 0x000ee4000802017f */
[----:B---3--:R-:W-:Y:S05]  /*14c0*/  @!P1 BRA `(.L_x_21) ;  /* 0x000000d000689947 */ /* 0x008fea0003800000 */
.L_x_20:
[----:B------:R-:W-:-:S04]  /*14d0*/  UISETP.LT.AND UP0, UPT, UR39, 0x1, UPT ;  /* 0x000000012700788c */ /* 0x000fc8000bf01270 */
[----:B------:R-:W-:-:S06]  /*14e0*/  USEL UR4, UR39, 0x1, UP0 ;  /* 0x0000000127047887 */ /* 0x000fcc0008000000 */
[----:B--23--:R-:W-:Y:S01]  /*14f0*/  IMAD.U32 R0, RZ, RZ, UR4 ;  /* 0x00000004ff007e24 */ /* 0x00cfe2000f8e00ff */
[----:B------:R-:W-:Y:S05]  /*1500*/  WARPSYNC.ALL ;  /* 0x0000000000007948 */ /* 0x000fea0003800000 */
[----:B------:R-:W-:-:S04]  /*1510*/  IADD3 R0, -R0, UR39, RZ ;  /* 0x0000002700007c10 */ /* 0x000fc8000fffe1ff */
[----:B------:R-:W-:Y:S01]  /*1520*/  ISETP.GE.AND P1, PT, R0, 0x1, PT ;  /* 0x000000010000780c */ /* 0x000fe20003f26270 */
[----:B------:R-:W-:Y:S01]  /*1530*/  UIADD3 UR4, UR37, 0x10100, URZ ;  /* 0x0001010025047890 */ /* 0x000fe2000fffe03f */
[----:B------:R-:W-:Y:S01]  /*1540*/  WARPGROUP.ARRIVE ;  /* 0x00000000000079c5 */ /* 0x000fe20000000000 */
[----:B------:R-:W-:Y:S02]  /*1550*/  ULOP3.LUT UR56, UR56, 0x10000, URZ, 0xfc, !UPT ;  /* 0x0001000038387892 */ /* 0x000fe4000f8efc3f */
[----:B------:R-:W-:Y:S02]  /*1560*/  USHF.R.U32.HI UR4, URZ, 0x4, UR4 ;  /* 0x000000043f047899 */ /* 0x000fe40008011604 */
[----:B------:R-:W-:Y:S02]  /*1570*/  ULEA UR8, UR36, UR56, 0xa ;  /* 0x0000003824087291 */ /* 0x000fe4000f8e503f */
[----:B------:R-:W-:Y:S01]  /*1580*/  ULOP3.LUT UR4, UR4, 0x3fff, URZ, 0xc0, !UPT ;  /* 0x00003fff04047892 */ /* 0x000fe2000f8ec03f */
[----:B------:R-:W-:Y:S01]  /*1590*/  UMOV UR9, 0x40000040 ;  /* 0x4000004000097882 */ /* 0x000fe20000000000 */
[----:B------:R-:W-:-:S02]  /*15a0*/  UMOV UR11, 0x40000040 ;  /* 0x40000040000b7882 */ /* 0x000fc40000000000 */
[----:B------:R-:W-:Y:S01]  /*15b0*/  ULOP3.LUT UR57, UR4, 0x10000, URZ, 0xfc, !UPT ;  /* 0x0001000004397892 */ /* 0x000fe2000f8efc3f */
[----:B------:R-:W-:Y:S01]  /*15c0*/  UMOV UR16, UR8 ;  /* 0x0000000800107c82 */ /* 0x000fe20008000000 */
[----:B------:R-:W-:Y:S02]  /*15d0*/  UMOV UR17, UR9 ;  /* 0x0000000900117c82 */ /* 0x000fe40008000000 */
[----:B------:R-:W-:Y:S01]  /*15e0*/  UIMAD UR54, UR36, 0x780, UR57 ;  /* 0x00000780243678a4 */ /* 0x000fe2000f8e0239 */
[----:B------:R-:W-:Y:S01]  /*15f0*/  UMOV UR19, 0x40000040 ;  /* 0x4000004000137882 */ /* 0x000fe20000000000 */
[----:B------:R-:W-:Y:S02]  /*1600*/  UMOV UR20, UR8 ;  /* 0x0000000800147c82 */ /* 0x000fe40008000000 */
[----:B------:R-:W-:Y:S02]  /*1610*/  UIADD3 UR18, UR54, 0x80, URZ ;  /* 0x0000008036127890 */ /* 0x000fe4000fffe03f */
[----:B------:R-:W-:-:S02]  /*1620*/  UIADD3 UR22, UR54, 0x100, URZ ;  /* 0x0000010036167890 */ /* 0x000fc4000fffe03f */
[----:B------:R-:W-:Y:S01]  /*1630*/  UMOV UR10, UR54 ;  /* 0x00000036000a7c82 */ /* 0x000fe20008000000 */
[----:B------:R-:W-:Y:S01]  /*1640*/  UMOV UR21, UR9 ;  /* 0x0000000900157c82 */ /* 0x000fe20008000000 */
[----:B------:R-:W-:Y:S01]  /*1650*/  HGMMA.64x16x16.F32 R136, gdesc[UR8], RZ, !UPT, gsb0 ;  /* 0x00200000088879f0 */ /* 0x000fe2000c0008ff */
[----:B------:R-:W-:Y:S01]  /*1660*/  UMOV UR23, 0x40000040 ;  /* 0x4000004000177882 */ /* 0x000fe20000000000 */
[----:B------:R-:W-:Y:S01]  /*1670*/  UIADD3 UR26, UR54, 0x180, URZ ;  /* 0x00000180361a7890 */ /* 0x000fe2000fffe03f */
[----:B------:R-:W-:Y:S01]  /*1680*/  UMOV UR24, UR8 ;  /* 0x0000000800187c82 */ /* 0x000fe20008000000 */
[----:B------:R-:W-:Y:S01]  /*1690*/  UMOV UR25, UR9 ;  /* 0x0000000900197c82 */ /* 0x000fe20008000000 */
[----:B------:R-:W-:Y:S01]  /*16a0*/  UMOV UR27, 0x40000040 ;  /* 0x40000040001b7882 */ /* 0x000fe20000000000 */
[----:B------:R-:W-:Y:S01]  /*16b0*/  UIADD3 UR30, UR54, 0x200, URZ ;  /* 0x00000200361e7890 */ /* 0x000fe2000fffe03f */
[----:B------:R-:W-:Y:S01]  /*16c0*/  UMOV UR28, UR8 ;  /* 0x00000008001c7c82 */ /* 0x000fe20008000000 */
[----:B------:R-:W-:Y:S01]  /*16d0*/  UMOV UR29, UR9 ;  /* 0x00000009001d7c82 */ /* 0x000fe20008000000 */
[----:B------:R-:W-:Y:S01]  /*16e0*/  UMOV UR31, 0x40000040 ;  /* 0x40000040001f7882 */ /* 0x000fe20000000000 */
[----:B------:R-:W-:Y:S01]  /*16f0*/  UIADD3 UR10, UR54, 0x280, URZ ;  /* 0x00000280360a7890 */ /* 0x000fe2000fffe03f */
        /* <DEDUP_REMOVED lines=9> */
[----:B------:R-:W-:-:S02]  /*1790*/  UIADD3 UR7, UR8, 0x2, URZ ;  /* 0x0000000208077890 */ /* 0x000fc4000fffe03f */
[----:B------:R-:W-:Y:S02]  /*17a0*/  UIADD3 UR6, UR8, 0x4, URZ ;  /* 0x0000000408067890 */ /* 0x000fe4000fffe03f */
[----:B------:R-:W-:Y:S01]  /*17b0*/  UMOV UR4, UR8 ;  /* 0x0000000800047c82 */ /* 0x000fe20008000000 */
[----:B------:R-:W-:Y:S01]  /*17c0*/  UMOV UR5, UR9 ;  /* 0x0000000900057c82 */ /* 0x000fe20008000000 */
[----:B------:R-:W-:Y:S02]  /*17d0*/  UIADD3 UR34, UR8, 0x6, URZ ;  /* 0x0000000608227890 */ /* 0x000fe4000fffe03f */
[----:B------:R-:W-:Y:S01]  /*17e0*/  UMOV UR32, UR8 ;  /* 0x0000000800207c82 */ /* 0x000fe20008000000 */
[----:B------:R-:W-:Y:S01]  /*17f0*/  UMOV UR33, UR9 ;  /* 0x0000000900217c82 */ /* 0x000fe20008000000 */
[----:B------:R-:W-:Y:S01]  /*1800*/  UMOV UR35, 0x40000040 ;  /* 0x4000004000237882 */ /* 0x000fe20000000000 */
[----:B------:R-:W-:Y:S01]  /*1810*/  UIADD3 UR46, UR54, 0x506, URZ ;  /* 0x00000506362e7890 */ /* 0x000fe2000fffe03f */
[----:B------:R-:W-:Y:S01]  /*1820*/  UMOV UR47, 0x40000040 ;  /* 0x40000040002f7882 */ /* 0x000fe20000000000 */
[----:B------:R-:W-:Y:S01]  /*1830*/  UIADD3 UR50, UR54, 0x586, URZ ;  /* 0x0000058636327890 */ /* 0x000fe2000fffe03f */
[----:B------:R-:W-:Y:S01]  /*1840*/  UMOV UR51, 0x40000040 ;  /* 0x4000004000337882 */ /* 0x000fe20000000000 */
[----:B------:R-:W-:Y:S01]  /*1850*/  UMOV UR55, 0x40000040 ;  /* 0x4000004000377882 */ /* 0x000fe20000000000 */
[----:B------:R-:W-:-:S02]  /*1860*/  WARPGROUP.DEPBAR.LE gsb0, 0x0 ;  /* 0x00008000000079c5 */ /* 0x000fc40000010000 */
[----:B------:R-:W-:-:S06]  /*1870*/  WARPGROUP.ARRIVE ;  /* 0x00000000000079c5 */ /* 0x000fcc0000000000 */
[----:B------:R-:W-:Y:S01]  /*1880*/  HGMMA.64x16x16.F32 R128, gdesc[UR16], RZ, !UPT, gsb0 ;  /* 0x00200000108079f0 */ /* 0x000fe2000c0008ff */
[----:B------:R-:W-:Y:S01]  /*1890*/  UIADD3 UR18, UR54, 0x500, URZ ;  /* 0x0000050036127890 */ /* 0x000fe2000fffe03f */
[----:B------:R-:W-:Y:S01]  /*18a0*/  UMOV UR16, UR8 ;  /* 0x0000000800107c82 */ /* 0x000fe20008000000 */
[----:B------:R-:W-:Y:S01]  /*18b0*/  UMOV UR17, UR9 ;  /* 0x0000000900117c82 */ /* 0x000fe20008000000 */
[----:B------:R-:W-:Y:S01]  /*18c0*/  UMOV UR19, 0x40000040 ;  /* 0x4000004000137882 */ /* 0x000fe20000000000 */
[----:B------:R-:W-:Y:S02]  /*18d0*/  WARPGROUP.DEPBAR.LE gsb0, 0x0 ;  /* 0x00008000000079c5 */ /* 0x000fe40000010000 */
        /* <DEDUP_REMOVED lines=23> */
[----:B------:R-:W-:Y:S02]  /*1a50*/  UIADD3 UR10, UR54, 0x400, URZ ;  /* 0x00000400360a7890 */ /* 0x000fe4000fffe03f */
[----:B------:R-:W-:Y:S01]  /*1a60*/  UIADD3 UR11, UR54, 0x480, URZ ;  /* 0x00000480360b7890 */ /* 0x000fe2000fffe03f */
[----:B------:R-:W-:Y:S02]  /*1a70*/  WARPGROUP.DEPBAR.LE gsb0, 0x0 ;  /* 0x00008000000079c5 */ /* 0x000fe40000010000 */
[----:B------:R-:W-:-:S06]  /*1a80*/  WARPGROUP.ARRIVE ;  /* 0x00000000000079c5 */ /* 0x000fcc0000000000 */
[----:B------:R-:W-:Y:S01]  /*1a90*/  HGMMA.64x16x16.F32 R88, gdesc[UR40], RZ, !UPT, gsb0 ;  /* 0x00200000285879f0 */ /* 0x000fe2000c0008ff */
[----:B------:R-:W-:Y:S01]  /*1aa0*/  UMOV UR40, UR7 ;  /* 0x0000000700287c82 */ /* 0x000fe20008000000 */
[----:B------:R-:W-:Y:S01]  /*1ab0*/  UMOV UR7, 0x40000040 ;  /* 0x4000004000077882 */ /* 0x000fe20000000000 */
[----:B------:R-:W-:Y:S01]  /*1ac0*/  UIADD3 UR42, UR54, 0x2, URZ ;  /* 0x00000002362a7890 */ /* 0x000fe2000fffe03f */
[----:B------:R-:W-:Y:S01]  /*1ad0*/  UMOV UR41, 0x40000040 ;  /* 0x4000004000297882 */ /* 0x000fe20000000000 */
[----:B------:R-:W-:Y:S01]  /*1ae0*/  UMOV UR43, 0x40000040 ;  /* 0x40000040002b7882 */ /* 0x000fe20000000000 */
[----:B------:R-:W-:Y:S02]  /*1af0*/  WARPGROUP.DEPBAR.LE gsb0, 0x0 ;  /* 0x00008000000079c5 */ /* 0x000fe40000010000 */
[----:B------:R-:W-:-:S06]  /*1b00*/  WARPGROUP.ARRIVE ;  /* 0x00000000000079c5 */ /* 0x000fcc0000000000 */
[----:B------:R-:W-:Y:S01]  /*1b10*/  HGMMA.64x16x16.F32 R80, gdesc[UR12], RZ, !UPT, gsb0 ;  /* 0x002000000c5079f0 */ /* 0x000fe2000c0008ff */
[----:B------:R-:W-:Y:S01]  /*1b20*/  UMOV UR12, UR6 ;  /* 0x00000006000c7c82 */ /* 0x000fe20008000000 */
[----:B------:R-:W-:Y:S01]  /*1b30*/  UMOV UR6, UR10 ;  /* 0x0000000a00067c82 */ /* 0x000fe20008000000 */
[----:B------:R-:W-:Y:S02]  /*1b40*/  UIADD3 UR10, UR54, 0x700, URZ ;  /* 0x00000700360a7890 */ /* 0x000fe4000fffe03f */
        /* <DEDUP_REMOVED lines=8> */
[----:B------:R-:W-:Y:S01]  /*1bd0*/  UMOV UR11, 0x40000040 ;  /* 0x40000040000b7882 */ /* 0x000fe20000000000 */
[----:B------:R-:W-:Y:S01]  /*1be0*/  UIADD3 UR6, UR54, 0x82, URZ ;  /* 0x0000008236067890 */ /* 0x000fe2000fffe03f */
[----:B------:R-:W-:Y:S01]  /*1bf0*/  UMOV UR5, 0x40000040 ;  /* 0x4000004000057882 */ /* 0x000fe20000000000 */
[----:B------:R-:W-:Y:S01]  /*1c00*/  UMOV UR7, 0x40000040 ;  /* 0x4000004000077882 */ /* 0x000fe20000000000 */
[----:B------:R-:W-:Y:S01]  /*1c10*/  UMOV UR44, UR4 ;  /* 0x00000004002c7c82 */ /* 0x000fe20008000000 */
[----:B------:R-:W-:Y:S01]  /*1c20*/  UMOV UR45, UR5 ;  /* 0x00000005002d7c82 */ /* 0x000fe20008000000 */
[----:B------:R-:W-:Y:S01]  /*1c30*/  UMOV UR48, UR4 ;  /* 0x0000000400307c82 */ /* 0x000fe20008000000 */
[----:B------:R-:W-:Y:S01]  /*1c40*/  UMOV UR49, UR5 ;  /* 0x0000000500317c82 */ /* 0x000fe20008000000 */
[----:B------:R-:W-:Y:S01]  /*1c50*/  UMOV UR52, UR4 ;  /* 0x0000000400347c82 */ /* 0x000fe20008000000 */
[----:B------:R-:W-:Y:S01]  /*1c60*/  UMOV UR53, UR5 ;  /* 0x0000000500357c82 */ /* 0x000fe20008000000 */
        /* <DEDUP_REMOVED lines=44> */
[----:B------:R-:W-:Y:S01]  /*1f30*/  HGMMA.64x16x16.F32 R136, gdesc[UR40], R136, gsb0 ;  /* 0x00200000288879f0 */ /* 0x000fe20008000888 */
[----:B------:R-:W-:Y:S01]  /*1f40*/  UMOV UR42, UR6 ;  /* 0x00000006002a7c82 */ /* 0x000fe20008000000 */
[----:B------:R-:W-:Y:S01]  /*1f50*/  UMOV UR43, 0x40000040 ;  /* 0x40000040002b7882 */ /* 0x000fe20000000000 */
[----:B------:R-:W-:Y:S01]  /*1f60*/  UIADD3 UR6, UR54, 0x84, URZ ;  /* 0x0000008436067890 */ /* 0x000fe2000fffe03f */
[----:B------:R-:W-:Y:S02]  /*1f70*/  WARPGROUP.DEPBAR.LE gsb0, 0x0 ;  /* 0x00008000000079c5 */ /* 0x000fe40000010000 */
[----:B------:R-:W-:-:S06]  /*1f80*/  WARPGROUP.ARRIVE ;  /* 0x00000000000079c5 */ /* 0x000fcc0000000000 */
[----:B------:R-:W-:Y:S01]  /*1f90*/  HGMMA.64x16x16.F32 R128, gdesc[UR40], R128, gsb0 ;  /* 0x00200000288079f0 */ /* 0x000fe20008000880 */
[----:B------:R-:W-:Y:S01]  /*1fa0*/  UIADD3 UR42, UR54, 0x402, URZ ;  /* 0x00000402362a7890 */ /* 0x000fe2000fffe03f */
[----:B------:R-:W-:Y:S01]  /*1fb0*/  UMOV UR43, 0x40000040 ;  /* 0x40000040002b7882 */ /* 0x000fe20000000000 */
[----:B------:R-:W-:Y:S02]  /*1fc0*/  WARPGROUP.DEPBAR.LE gsb0, 0x0 ;  /* 0x00008000000079c5 */ /* 0x000fe40000010000 */
[----:B------:R-:W-:-:S06]  /*1fd0*/  WARPGROUP.ARRIVE ;  /* 0x00000000000079c5 */ /* 0x000fcc0000000000 */
[----:B------:R-:W-:Y:S01]  /*1fe0*/  HGMMA.64x16x16.F32 R120, gdesc[UR16], R120, gsb0 ;  /* 0x00200000107879f0 */ /* 0x000fe20008000878 */
[----:B------:R-:W-:Y:S01]  /*1ff0*/  UIADD3 UR18, UR54, 0x482, URZ ;  /* 0x0000048236127890 */ /* 0x000fe2000fffe03f */
[----:B------:R-:W-:Y:S01]  /*2000*/  UMOV UR16, UR40 ;  /* 0x0000002800107c82 */ /* 0x000fe20008000000 */
[----:B------:R-:W-:Y:S01]  /*2010*/  UMOV UR17, UR41 ;  /* 0x0000002900117c82 */ /* 0x000fe20008000000 */
        /* <DEDUP_REMOVED lines=192> */
[----:B------:R-:W-:Y:S01]  /*2c20*/  UMOV UR10, UR14 ;  /* 0x0000000e000a7c82 */ /* 0x000fe20008000000 */
[----:B------:R-:W-:Y:S01]  /*2c30*/  UMOV UR14, UR18 ;  /* 0x00000012000e7c82 */ /* 0x000fe20008000000 */
[----:B------:R-:W-:Y:S02]  /*2c40*/  WARPGROUP.DEPBAR.LE gsb0, 0x0 ;  /* 0x00008000000079c5 */ /* 0x000fe40000010000 */
[----:B------:R-:W-:-:S06]  /*2c50*/  WARPGROUP.ARRIVE ;  /* 0x00000000000079c5 */ /* 0x000fcc0000000000 */
[----:B------:R-:W-:Y:S01]  /*2c60*/  HGMMA.64x16x16.F32 R128, gdesc[UR4], R128, gsb0 ;  /* 0x00200000048079f0 */ /* 0x000fe20008000880 */
[----:B------:R-:W-:Y:S01]  /*2c70*/  UIADD3 UR6, UR54, 0x206, URZ ;  /* 0x0000020636067890 */ /* 0x000fe2000fffe03f */
[----:B------:R-:W-:-:S06]  /*2c80*/  UMOV UR7, 0x40000040 ;  /* 0x4000004000077882 */ /* 0x000fcc0000000000 */
[----:B------:R-:W-:Y:S01]  /*2c90*/  UMOV UR18, UR6 ;  /* 0x0000000600127c82 */ /* 0x000fe20008000000 */
[----:B------:R-:W-:Y:S01]  /*2ca0*/  UIADD3 UR6, UR54, 0x606, URZ ;  /* 0x0000060636067890 */ /* 0x000fe2000fffe03f */
[----:B------:R-:W-:Y:S02]  /*2cb0*/  WARPGROUP.DEPBAR.LE gsb0, 0x0 ;  /* 0x00008000000079c5 */ /* 0x000fe40000010000 */
[----:B------:R-:W-:-:S06]  /*2cc0*/  WARPGROUP.ARRIVE ;  /* 0x00000000000079c5 */ /* 0x000fcc0000000000 */
[----:B------:R-:W-:Y:S01]  /*2cd0*/  HGMMA.64x16x16.F32 R120, gdesc[UR8], R120, gsb0 ;  /* 0x00200000087879f0 */ /* 0x000fe20008000878 */
[----:B------:R-:W-:Y:S02]  /*2ce0*/  UIADD3 UR8, UR54, 0x686, URZ ;  /* 0x0000068636087890 */ /* 0x000fe4000fffe03f */
[----:B------:R-:W-:-:S03]  /*2cf0*/  UIADD3 UR9, UR54, 0x706, URZ ;  /* 0x0000070636097890 */ /* 0x000fc6000fffe03f */
[----:B------:R-:W-:Y:S02]  /*2d00*/  UMOV UR54, UR6 ;  /* 0x0000000600367c82 */ /* 0x000fe40008000000 */
[----:B------:R-:W-:Y:S01]  /*2d10*/  UMOV UR6, UR8 ;  /* 0x0000000800067c82 */ /* 0x000fe20008000000 */
[----:B------:R-:W-:Y:S02]  /*2d20*/  WARPGROUP.DEPBAR.LE gsb0, 0x0 ;  /* 0x00008000000079c5 */ /* 0x000fe40000010000 */
[----:B------:R-:W-:-:S06]  /*2d30*/  WARPGROUP.ARRIVE ;  /* 0x00000000000079c5 */ /* 0x000fcc0000000000 */
[----:B------:R-:W-:Y:S03]  /*2d40*/  HGMMA.64x16x16.F32 R112, gdesc[UR12], R112, gsb0 ;  /* 0x002000000c7079f0 */ /* 0x000fe60008000870 */
        /* <DEDUP_REMOVED lines=29> */
[----:B------:R-:W-:Y:S01]  /*2f20*/  HGMMA.64x16x16.F32 R32, gdesc[UR4], R32, gsb0 ;  /* 0x00200000042079f0 */ /* 0x000fe20008000820 */
[----:B------:R-:W-:Y:S01]  /*2f30*/  UMOV UR6, UR9 ;  /* 0x0000000900067c82 */ /* 0x000fe20008000000 */
[----:B------:R-:W-:Y:S01]  /*2f40*/  UMOV UR7, 0x40000040 ;  /* 0x4000004000077882 */ /* 0x000fe20000000000 */
[----:B------:R-:W-:Y:S02]  /*2f50*/  WARPGROUP.DEPBAR.LE gsb0, 0x0 ;  /* 0x00008000000079c5 */ /* 0x000fe40000010000 */
[----:B------:R-:W-:-:S06]  /*2f60*/  WARPGROUP.ARRIVE ;  /* 0x00000000000079c5 */ /* 0x000fcc0000000000 */
[----:B------:R-:W-:Y:S03]  /*2f70*/  HGMMA.64x16x16.F32 R24, gdesc[UR4], R24, gsb0 ;  /* 0x00200000041879f0 */ /* 0x000fe60008000818 */
[----:B------:R-:W-:Y:S02]  /*2f80*/  WARPGROUP.DEPBAR.LE gsb0, 0x0 ;  /* 0x00008000000079c5 */ /* 0x000fe40000010000 */
[----:B------:R-:W-:Y:S05]  /*2f90*/  @!P1 BRA `(.L_x_22) ;  /* 0x0000001800d09947 */ /* 0x000fea0003800000 */
[----:B------:R-:W-:Y:S01]  /*2fa0*/  UIADD3 UR4, UR36, 0x1, URZ ;  /* 0x0000000124047890 */ /* 0x000fe2000fffe03f */
[----:B------:R-:W-:Y:S02]  /*2fb0*/  IMAD.MOV.U32 R3, RZ, RZ, R0 ;  /* 0x000000ffff037224 */ /* 0x000fe400078e0000 */
[----:B01----:R-:W-:Y:S01]  /*2fc0*/  IMAD.U32 R4, RZ, RZ, UR36 ;  /* 0x00000024ff047e24 */ /* 0x003fe2000f8e00ff */
[----:B------:R-:W-:-:S04]  /*2fd0*/  UISETP.NE.AND UP0, UPT, UR4, 0x4, UPT ;  /* 0x000000040400788c */ /* 0x000fc8000bf05270 */
[----:B------:R-:W-:Y:S02]  /*2fe0*/  USEL UR5, URZ, 0x1, UP0 ;  /* 0x000000013f057887 */ /* 0x000fe40008000000 */
[----:B------:R-:W-:Y:S02]  /*2ff0*/  USEL UR4, UR4, URZ, UP0 ;  /* 0x0000003f04047287 */ /* 0x000fe40008000000 */
[----:B------:R-:W-:-:S06]  /*3000*/  ULOP3.LUT UR5, UR38, UR5, URZ, 0x3c, !UPT ;  /* 0x0000000526057292 */ /* 0x000fcc000f8e3c3f */
[----:B------:R-:W-:-:S07]  /*3010*/  IMAD.U32 R7, RZ, RZ, UR5 ;  /* 0x00000005ff077e24 */ /* 0x000fce000f8e00ff */
.L_x_29:
[----:B------:R-:W-:Y:S05]  /*3020*/  @!P0 BRA `(.L_x_23) ;  /* 0x0000000000048947 */ /* 0x000fea0003800000 */
[----:B------:R-:W-:Y:S01]  /*3030*/  BPT.TRAP 0x1 ;  /* 0x000000040000795c */ /* 0x000fe20000300000 */
.L_x_23:
[----:B------:R-:W-:Y:S01]  /*3040*/  ULEA UR5, UR4, UR37, 0x3 ;  /* 0x0000002504057291 */ /* 0x000fe2000f8e183f */
[----:B------:R-:W-:-:S08]  /*3050*/  SHF.L.U32 R5, R7, 0x1f, RZ ;  /* 0x0000001f07057819 */ /* 0x000fd000000006ff */
[----:B------:R0:W1:Y:S01]  /*3060*/  SYNCS.PHASECHK.TRANS64.TRYWAIT P1, [UR5], R5 ;  /* 0x00000005ff0075a7 */ /* 0x0000620008020145 */
[----:B------:R-:W-:Y:S05]  /*3070*/  @!P0 BRA `(.L_x_24) ;  /* 0x0000000000048947 */ /* 0x000fea0003800000 */
[----:B------:R-:W-:Y:S01]  /*3080*/  BPT.TRAP 0x1 ;  /* 0x000000040000795c */ /* 0x000fe20000300000 */
.L_x_24:
[----:B-1----:R-:W-:Y:S05]  /*3090*/  @P1 BRA `(.L_x_25) ;  /* 0x0000000000081947 */ /* 0x002fea0003800000 */
[----:B------:R-:W1:Y:S02]  /*30a0*/  SYNCS.PHASECHK.TRANS64.TRYWAIT P1, [UR5], R5 ;  /* 0x00000005ff0075a7 */ /* 0x000e640008020145 */
[----:B-1----:R-:W-:Y:S05]  /*30b0*/  @!P1 BRA `(.L_x_26) ;  /* 0x000000b400809947 */ /* 0x002fea0003800000 */
.L_x_25:
[----:B------:R-:W-:Y:S01]  /*30c0*/  UIMAD UR6, UR4, 0x780, UR57 ;  /* 0x00000780040678a4 */ /* 0x000fe2000f8e0239 */
[----:B------:R-:W-:Y:S01]  /*30d0*/  WARPGROUP.ARRIVE ;  /* 0x00000000000079c5 */ /* 0x000fe20000000000 */
[----:B------:R-:W-:Y:S01]  /*30e0*/  ULEA UR8, UR4, UR56, 0xa ;  /* 0x0000003804087291 */ /* 0x000fe2000f8e503f */
[----:B------:R-:W-:Y:S01]  /*30f0*/  UMOV UR9, 0x40000040 ;  /* 0x4000004000097882 */ /* 0x000fe20000000000 */
[----:B------:R-:W-:Y:S01]  /*3100*/  UMOV UR11, 0x40000040 ;  /* 0x40000040000b7882 */ /* 0x000fe20000000000 */
[----:B------:R-:W-:Y:S02]  /*3110*/  UIADD3 UR14, UR6, 0x80, URZ ;  /* 0x00000080060e7890 */ /* 0x000fe4000fffe03f */
[----:B------:R-:W-:Y:S02]  /*3120*/  UMOV UR10, UR6 ;  /* 0x00000006000a7c82 */ /* 0x000fe40008000000 */
[----:B------:R-:W-:Y:S01]  /*3130*/  UMOV UR12, UR8 ;  /* 0x00000008000c7c82 */ /* 0x000fe20008000000 */
[----:B------:R-:W-:Y:S01]  /*3140*/  UMOV UR13, UR9 ;  /* 0x00000009000d7c82 */ /* 0x000fe20008000000 */
[----:B------:R-:W-:Y:S01]  /*3150*/  HGMMA.64x16x16.F32 R136, gdesc[UR8], R136, gsb0 ;  /* 0x00200000088879f0 */ /* 0x000fe20008000888 */
[----:B------:R-:W-:Y:S01]  /*3160*/  UMOV UR15, 0x40000040 ;  /* 0x40000040000f7882 */ /* 0x000fe20000000000 */
[----:B------:R-:W-:-:S02]  /*3170*/  UIADD3 UR5, UR6, 0x100, URZ ;  /* 0x0000010006057890 */ /* 0x000fc4000fffe03f */
[----:B------:R-:W-:Y:S02]  /*3180*/  UIADD3 UR7, UR6, 0x180, URZ ;  /* 0x0000018006077890 */ /* 0x000fe4000fffe03f */
[----:B------:R-:W-:Y:S02]  /*3190*/  UIADD3 UR16, UR6, 0x200, URZ ;  /* 0x0000020006107890 */ /* 0x000fe4000fffe03f */
[----:B------:R-:W-:Y:S02]  /*31a0*/  UIADD3 UR17, UR6, 0x280, URZ ;  /* 0x0000028006117890 */ /* 0x000fe4000fffe03f */
[----:B------:R-:W-:Y:S02]  /*31b0*/  UIADD3 UR10, UR6, 0x300, URZ ;  /* 0x00000300060a7890 */ /* 0x000fe4000fffe03f */
[----:B------:R-:W-:Y:S01]  /*31c0*/  UIADD3 UR11, UR6, 0x380, URZ ;  /* 0x00000380060b7890 */ /* 0x000fe2000fffe03f */
[----:B------:R-:W-:Y:S02]  /*31d0*/  WARPGROUP.DEPBAR.LE gsb0, 0x0 ;  /* 0x00008000000079c5 */ /* 0x000fe40000010000 */
[----:B------:R-:W-:-:S06]  /*31e0*/  WARPGROUP.ARRIVE ;  /* 0x00000000000079c5 */ /* 0x000fcc0000000000 */
[----:B------:R-:W-:Y:S01]  /*31f0*/  HGMMA.64x16x16.F32 R128, gdesc[UR12], R128, gsb0 ;  /* 0x002000000c8079f0 */ /* 0x000fe20008000880 */
[----:B------:R-:W-:Y:S01]  /*3200*/  UMOV UR12, UR8 ;  /* 0x00000008000c7c82 */ /* 0x000fe20008000000 */
[----:B------:R-:W-:Y:S01]  /*3210*/  UMOV UR13, UR9 ;  /* 0x00000009000d7c82 */ /* 0x000fe20008000000 */
[----:B------:R-:W-:Y:S01]  /*3220*/  UMOV UR14, UR5 ;  /* 0x00000005000e7c82 */ /* 0x000fe20008000000 */
[----:B------:R-:W-:Y:S01]  /*3230*/  UMOV UR15, 0x40000040 ;  /* 0x40000040000f7882 */ /* 0x000fe20000000000 */
        /* <DEDUP_REMOVED lines=96> */
[----:B------:R-:W-:Y:S02]  /*3840*/  UIADD3 UR5, UR6, 0x202, URZ ;  /* 0x0000020206057890 */ /* 0x000fe4000fffe03f */
[----:B------:R-:W-:Y:S01]  /*3850*/  UIADD3 UR9, UR6, 0x302, URZ ;  /* 0x0000030206097890 */ /* 0x000fe2000fffe03f */
[----:B------:R-:W-:Y:S02]  /*3860*/  WARPGROUP.DEPBAR.LE gsb0, 0x0 ;  /* 0x00008000000079c5 */ /* 0x000fe40000010000 */
[----:B------:R-:W-:-:S06]  /*3870*/  WARPGROUP.ARRIVE ;  /* 0x00000000000079c5 */ /* 0x000fcc0000000000 */
[----:B------:R-:W-:Y:S01]  /*3880*/  HGMMA.64x16x16.F32 R24, gdesc[UR12], R24, gsb0 ;  /* 0x002000000c1879f0 */ /* 0x000fe20008000818 */
[----:B------:R-:W-:Y:S01]  /*3890*/  UMOV UR12, UR7 ;  /* 0x00000007000c7c82 */ /* 0x000fe20008000000 */
[----:B------:R-:W-:Y:S01]  /*38a0*/  UMOV UR13, 0x40000040 ;  /* 0x40000040000d7882 */ /* 0x000fe20000000000 */
[----:B------:R-:W-:Y:S01]  /*38b0*/  UMOV UR14, UR16 ;  /* 0x00000010000e7c82 */ /* 0x000fe20008000000 */
[----:B------:R-:W-:Y:S01]  /*38c0*/  UMOV UR15, 0x40000040 ;  /* 0x40000040000f7882 */ /* 0x000fe20000000000 */
[----:B------:R-:W-:Y:S01]  /*38d0*/  UIADD3 UR7, UR6, 0x282, URZ ;  /* 0x0000028206077890 */ /* 0x000fe2000fffe03f */
[----:B------:R-:W-:Y:S02]  /*38e0*/  WARPGROUP.DEPBAR.LE gsb0, 0x0 ;  /* 0x00008000000079c5 */ /* 0x000fe40000010000 */
[----:B------:R-:W-:-:S06]  /*38f0*/  WARPGROUP.ARRIVE ;  /* 0x00000000000079c5 */ /* 0x000fcc0000000000 */
[----:B------:R-:W-:Y:S01]  /*3900*/  HGMMA.64x16x16.F32 R136, gdesc[UR12], R136, gsb0 ;  /* 0x002000000c8879f0 */ /* 0x000fe20008000888 */
        /* <DEDUP_REMOVED lines=173> */
[----:B------:R-:W-:Y:S01]  /*43e0*/  UMOV UR10, UR5 ;  /* 0x00000005000a7c82 */ /* 0x000fe20008000000 */
[----:B------:R-:W-:Y:S01]  /*43f0*/  UIADD3 UR5, UR6, 0x186, URZ ;  /* 0x0000018606057890 */ /* 0x000fe2000fffe03f */
[----:B------:R-:W-:Y:S02]  /*4400*/  WARPGROUP.DEPBAR.LE gsb0, 0x0 ;  /* 0x00008000000079c5 */ /* 0x000fe40000010000 */
[----:B------:R-:W-:-:S06]  /*4410*/  WARPGROUP.ARRIVE ;  /* 0x00000000000079c5 */ /* 0x000fcc0000000000 */
[----:B------:R-:W-:Y:S01]  /*4420*/  HGMMA.64x16x16.F32 R24, gdesc[UR12], R24, gsb0 ;  /* 0x002000000c1879f0 */ /* 0x000fe20008000818 */
[----:B------:R-:W-:Y:S02]  /*4430*/  UIADD3 UR12, UR6, 0x106, URZ ;  /* 0x00000106060c7890 */ /* 0x000fe4000fffe03f */
        /* <DEDUP_REMOVED lines=86> */
[----:B------:R-:W-:Y:S01]  /*49a0*/  BPT.TRAP 0x1 ;  /* 0x000000040000795c */ /* 0x000fe20000300000 */
.L_x_27:
[----:B------:R-:W-:-:S13]  /*49b0*/  ISETP.NE.AND P1, PT, R23, RZ, PT ;  /* 0x000000ff1700720c */ /* 0x000fda0003f25270 */
[----:B01----:R-:W-:-:S05]  /*49c0*/  @P1 LEA R5, R4, UR37, 0x3 ;  /* 0x0000002504051c11 */ /* 0x003fca000f8e18ff */
[----:B------:R-:W-:-:S05]  /*49d0*/  @P1 VIADD R5, R5, 0x20 ;  /* 0x0000002005051836 */ /* 0x000fca0000000000 */
[----:B------:R-:W-:-:S04]  /*49e0*/  @P1 PRMT R5, R22, 0x654, R5 ;  /* 0x0000065416051816 */ /* 0x000fc80000000005 */
[----:B------:R0:W-:Y:S01]  /*49f0*/  @P1 SYNCS.ARRIVE.TRANS64.RED.A1T0 RZ, [R5+URZ], RZ ;  /* 0x000000ff05ff19a7 */ /* 0x0001e2000810043f */
[----:B------:R-:W-:-:S13]  /*4a00*/  ISETP.GT.U32.AND P1, PT, R19, 0x1, PT ;  /* 0x000000011300780c */ /* 0x000fda0003f24070 */
[----:B0-----:R-:W-:Y:S05]  /*4a10*/  @P1 BRA `(.L_x_28) ;  /* 0x0000000000041947 */ /* 0x001fea0003800000 */
[----:B------:R-:W-:Y:S01]  /*4a20*/  BPT.TRAP 0x1 ;  /* 0x000000040000795c */ /* 0x000fe20000300000 */
.L_x_28:
[----:B------:R-:W-:Y:S01]  /*4a30*/  UIADD3 UR4, UR4, 0x1, URZ ;  /* 0x0000000104047890 */ /* 0x000fe2000fffe03f */
[C---:B------:R-:W-:Y:S01]  /*4a40*/  ISETP.GT.AND P2, PT, R3.reuse, 0x1, PT ;  /* 0x000000010300780c */ /* 0x040fe20003f44270 */
[----:B------:R-:W-:Y:S02]  /*4a50*/  VIADD R4, R4, 0x1 ;  /* 0x0000000104047836 */ /* 0x000fe40000000000 */
[----:B------:R-:W-:Y:S01]  /*4a60*/  UISETP.NE.AND UP0, UPT, UR4, 0x4, UPT ;  /* 0x000000040400788c */ /* 0x000fe2000bf05270 */
[----:B------:R-:W-:Y:S02]  /*4a70*/  VIADD R3, R3, 0xffffffff ;  /* 0xffffffff03037836 */ /* 0x000fe40000000000 */
[C---:B------:R-:W-:Y:S01]  /*4a80*/  ISETP.NE.AND P1, PT, R4.reuse, 0x4, PT ;  /* 0x000000040400780c */ /* 0x040fe20003f25270 */
[----:B------:R-:W-:Y:S02]  /*4a90*/  USEL UR5, URZ, 0x1, UP0 ;  /* 0x000000013f057887 */ /* 0x000fe40008000000 */
[----:B------:R-:W-:Y:S01]  /*4aa0*/  USEL UR4, UR4, URZ, UP0 ;  /* 0x0000003f04047287 */ /* 0x000fe20008000000 */
[----:B------:R-:W-:-:S03]  /*4ab0*/  SEL R4, R4, RZ, P1 ;  /* 0x000000ff04047207 */ /* 0x000fc60000800000 */
[----:B------:R-:W-:Y:S01]  /*4ac0*/  LOP3.LUT R7, R7, UR5, RZ, 0x3c, !PT ;  /* 0x0000000507077c12 */ /* 0x000fe2000f8e3cff */
[----:B------:R-:W-:Y:S07]  /*4ad0*/  @P2 BRA `(.L_x_29) ;  /* 0xffffffe400502947 */ /* 0x000fee000383ffff */
.L_x_22:
[----:B------:R-:W2:Y:S02]  /*4ae0*/  LDC R3, c[0x0][0x28c] ;  /* 0x0000a300ff037b82 */ /* 0x000ea40000000800 */
[----:B--2---:R-:W-:-:S13]  /*4af0*/  ISETP.GE.AND P1, PT, R3, 0x1, PT ;  /* 0x000000010300780c */ /* 0x004fda0003f26270 */
[----:B------:R-:W-:Y:S05]  /*4b00*/  @!P1 BRA `(.L_x_30) ;  /* 0x0000000000349947 */ /* 0x000fea0003800000 */
[----:B------:R-:W-:Y:S05]  /*4b10*/  @!P0 BRA `(.L_x_31) ;  /* 0x0000000000048947 */ /* 0x000fea0003800000 */
[----:B------:R-:W-:Y:S01]  /*4b20*/  BPT.TRAP 0x1 ;  /* 0x000000040000795c */ /* 0x000fe20000300000 */
.L_x_31:
[----:B------:R-:W-:Y:S01]  /*4b30*/  ISETP.NE.AND P0, PT, R23, RZ, PT ;  /* 0x000000ff1700720c */ /* 0x000fe20003f05270 */
[----:B------:R-:W-:-:S12]  /*4b40*/  IMAD.U32 R3, RZ, RZ, UR37 ;  /* 0x00000025ff037e24 */ /* 0x000fd8000f8e00ff */
[----:B------:R-:W-:-:S04]  /*4b50*/  @P0 VIADD R0, R0, UR36 ;  /* 0x0000002400000c36 */ /* 0x000fc80008000000 */
[----:B------:R-:W-:-:S05]  /*4b60*/  @P0 IMAD.SHL.U32 R0, R0, 0x8, RZ ;  /* 0x0000000800000824 */ /* 0x000fca00078e00ff */
[----:B------:R-:W-:-:S04]  /*4b70*/  @P0 LOP3.LUT R0, R0, 0x18, RZ, 0xc0, !PT ;  /* 0x0000001800000812 */ /* 0x000fc800078ec0ff */
[----:B------:R-:W-:-:S04]  /*4b80*/  @P0 IADD3 R3, R3, 0x20, R0 ;  /* 0x0000002003030810 */ /* 0x000fc80007ffe000 */
[----:B------:R-:W-:-:S04]  /*4b90*/  @P0 PRMT R3, R22, 0x654, R3 ;  /* 0x0000065416030816 */ /* 0x000fc80000000003 */
[----:B------:R2:W-:Y:S01]  /*4ba0*/  @P0 SYNCS.ARRIVE.TRANS64.RED.A1T0 RZ, [R3+URZ], RZ ;  /* 0x000000ff03ff09a7 */ /* 0x0005e2000810043f */
[----:B------:R-:W-:-:S13]  /*4bb0*/  ISETP.GT.U32.AND P0, PT, R19, 0x1, PT ;  /* 0x000000011300780c */ /* 0x000fda0003f04070 */
[----:B--2---:R-:W-:Y:S05]  /*4bc0*/  @P0 BRA `(.L_x_30) ;  /* 0x0000000000040947 */ /* 0x004fea0003800000 */
[----:B------:R-:W-:Y:S01]  /*4bd0*/  BPT.TRAP 0x1 ;  /* 0x000000040000795c */ /* 0x000fe20000300000 */
.L_x_30:
[----:B------:R-:W2:Y:S01]  /*4be0*/  LDC R7, c[0x0][0x288] ;  /* 0x0000a200ff077b82 */ /* 0x000ea20000000800 */
[--C-:B------:R-:W-:Y:S01]  /*4bf0*/  SHF.R.U32.HI R0, RZ, 0x7, R18.reuse ;  /* 0x00000007ff007819 */ /* 0x100fe20000011612 */
[----:B------:R-:W-:Y:S01]  /*4c00*/  UIADD3 UR36, UR39, UR36, URZ ;  /* 0x0000002427247290 */ /* 0x000fe2000fffe03f */
[----:B01----:R-:W-:Y:S01]  /*4c10*/  LOP3.LUT R4, R18, 0x60, RZ, 0xc0, !PT ;  /* 0x0000006012047812 */ /* 0x003fe200078ec0ff */
[----:B------:R-:W-:Y:S01]  /*4c20*/  IMAD R9, R149, 0xf0, RZ ;  /* 0x000000f095097824 */ /* 0x000fe200078e02ff */
[----:B------:R-:W-:Y:S01]  /*4c30*/  LOP3.LUT R0, R0, 0x1, RZ, 0xc0, !PT ;  /* 0x0000000100007812 */ /* 0x000fe200078ec0ff */
[----:B------:R-:W-:Y:S01]  /*4c40*/  USHF.R.U32.HI UR4, URZ, 0x2, UR36 ;  /* 0x000000023f047899 */ /* 0x000fe20008011624 */
[----:B------:R-:W-:Y:S01]  /*4c50*/  SHF.R.U32.HI R3, RZ, 0x2, R18 ;  /* 0x00000002ff037819 */ /* 0x000fe20000011612 */
[----:B------:R-:W-:Y:S01]  /*4c60*/  IMAD.SHL.U32 R11, R148, 0x80, RZ ;  /* 0x00000080940b7824 */ /* 0x000fe200078e00ff */
[----:B------:R-:W-:Y:S01]  /*4c70*/  SHF.R.U32.HI R6, RZ, 0x1, R4 ;  /* 0x00000001ff067819 */ /* 0x000fe20000011604 */
[----:B------:R-:W-:Y:S01]  /*4c80*/  IMAD.SHL.U32 R4, R0, 0x40, RZ ;  /* 0x0000004000047824 */ /* 0x000fe200078e00ff */
[----:B------:R-:W-:Y:S01]  /*4c90*/  LOP3.LUT R3, R3, 0x7, RZ, 0xc0, !PT ;  /* 0x0000000703037812 */ /* 0x000fe200078ec0ff */
[----:B------:R-:W-:Y:S01]  /*4ca0*/  ULOP3.LUT UR4, UR4, 0x1, URZ, 0xc0, !UPT ;  /* 0x0000000104047892 */ /* 0x000fe2000f8ec03f */
[----:B------:R-:W-:Y:S01]  /*4cb0*/  IMAD.SHL.U32 R12, R18, 0x2, RZ ;  /* 0x00000002120c7824 */ /* 0x000fe200078e00ff */
[----:B------:R-:W-:Y:S01]  /*4cc0*/  ULDC UR8, c[0x0][0x284] ;  /* 0x0000a10000087ab9 */ /* 0x000fe20000000800 */
[--C-:B------:R-:W-:Y:S01]  /*4cd0*/  IADD3 R5, RZ, -R6, -R3.reuse ;  /* 0x80000006ff057210 */ /* 0x100fe20007ffe803 */
[----:B------:R-:W-:Y:S01]  /*4ce0*/  UISETP.GT.U32.AND UP1, UPT, UR36, 0x3, UPT ;  /* 0x000000032400788c */ /* 0x000fe2000bf24070 */
[----:B------:R-:W-:Y:S01]  /*4cf0*/  LOP3.LUT R3, R4, 0x40, R3, 0xe2, !PT ;  /* 0x0000004004037812 */ /* 0x000fe200078ee203 */
[----:B------:R-:W-:Y:S01]  /*4d00*/  UISETP.NE.U32.AND UP0, UPT, UR4, 0x1, UPT ;  /* 0x000000010400788c */ /* 0x000fe2000bf05070 */
[----:B------:R-:W-:Y:S01]  /*4d10*/  LOP3.LUT R4, R18, 0x3, RZ, 0xc0, !PT ;  /* 0x0000000312047812 */ /* 0x000fe200078ec0ff */
[----:B------:R-:W-:Y:S01]  /*4d20*/  ULDC.64 UR6, c[0x0][0x5d0] ;  /* 0x0001740000067ab9 */ /* 0x000fe20000000a00 */
[----:B------:R-:W-:Y:S01]  /*4d30*/  SHF.R.S32.HI R151, RZ, 0x1f, R147 ;  /* 0x0000001fff977819 */ /* 0x000fe20000011493 */
[----:B------:R-:W-:Y:S01]  /*4d40*/  UISETP.LT.U32.AND UP1, UPT, UR39, 0x4, UP1 ;  /* 0x000000042700788c */ /* 0x000fe20008f21070 */
[C---:B------:R-:W-:Y:S01]  /*4d50*/  LOP3.LUT R12, R9.reuse, 0x6, R12, 0xf8, !PT ;  /* 0x00000006090c7812 */ /* 0x040fe200078ef80c */
[----:B------:R-:W-:Y:S01]  /*4d60*/  UISETP.GT.U32.AND UP0, UPT, UR39, 0x3, !UP0 ;  /* 0x000000032700788c */ /* 0x000fe2000c704070 */
[----:B--2---:R-:W-:Y:S01]  /*4d70*/  ISETP.GE.AND P0, PT, R9, R7, PT ;  /* 0x000000070900720c */ /* 0x004fe20003f06270 */
[----:B------:R-:W-:Y:S01]  /*4d80*/  IMAD R8, R4, -0x2, R7 ;  /* 0xfffffffe04087824 */ /* 0x000fe200078e0207 */
[----:B------:R-:W-:Y:S01]  /*4d90*/  SHF.R.S32.HI R13, RZ, 0x1f, R12 ;  /* 0x0000001fff0d7819 */ /* 0x000fe2000001140c */
[----:B------:R-:W-:Y:S01]  /*4da0*/  IMAD R4, R151, UR6, RZ ;  /* 0x0000000697047c24 */ /* 0x000fe2000f8e02ff */
[----:B------:R-:W-:Y:S01]  /*4db0*/  ISETP.GE.OR P0, PT, R11, UR8, P0 ;  /* 0x000000080b007c0c */ /* 0x000fe20008706670 */
[----:B------:R-:W-:Y:S01]  /*4dc0*/  IMAD.WIDE R148, R148, 0x80, RZ ;  /* 0x0000008094947825 */ /* 0x000fe200078e02ff */
[----:B------:R-:W-:-:S02]  /*4dd0*/  USEL UR5, URZ, 0x1, !UP1 ;  /* 0x000000013f057887 */ /* 0x000fc4000c800000 */
[----:B------:R-:W-:Y:S01]  /*4de0*/  USEL UR4, URZ, 0x1, !UP0 ;  /* 0x000000013f047887 */ /* 0x000fe2000c000000 */
[----:B------:R-:W-:Y:S01]  /*4df0*/  IMAD R0, R0, -0x40, R5 ;  /* 0xffffffc000007824 */ /* 0x000fe200078e0205 */
[----:B------:R-:W-:Y:S01]  /*4e00*/  LOP3.LUT R163, R148, R3, R6, 0xfe, !PT ;  /* 0x0000000394a37212 */ /* 0x000fe200078efe06 */
[C---:B------:R-:W-:Y:S01]  /*4e10*/  IMAD R7, R147.reuse, UR7, R4 ;  /* 0x0000000793077c24 */ /* 0x040fe2000f8e0204 */
[----:B------:R-:W-:Y:S01]  /*4e20*/  ULOP3.LUT UR36, UR36, 0x3, URZ, 0xc0, !UPT ;  /* 0x0000000324247892 */ /* 0x000fe2000f8ec03f */
[----:B------:R-:W-:Y:S01]  /*4e30*/  IMAD.WIDE.U32 R4, R147, UR6, R12 ;  /* 0x0000000693047c25 */ /* 0x000fe2000f8e000c */
[----:B------:R-:W-:Y:S01]  /*4e40*/  ULOP3.LUT UR38, UR4, UR38, UR5, 0x96, !UPT ;  /* 0x0000002604267292 */ /* 0x000fe2000f8e9605 */
[----:B------:R-:W-:Y:S02]  /*4e50*/  IADD3 R3, -R11, UR8, R0 ;  /* 0x000000080b037c10 */ /* 0x000fe4000fffe100 */
[----:B------:R-:W-:Y:S02]  /*4e60*/  IMAD.IADD R7, R5, 0x1, R7 ;  /* 0x0000000105077824 */ /* 0x000fe400078e0207 */
[----:B------:R-:W-:-:S02]  /*4e70*/  IMAD.IADD R8, R8, 0x1, -R9 ;  /* 0x0000000108087824 */ /* 0x000fc400078e0a09 */
[----:B------:R-:W-:Y:S02]  /*4e80*/  IMAD.MOV.U32 R0, RZ, RZ, -0x1 ;  /* 0xffffffffff007424 */ /* 0x000fe400078e00ff */
[----:B------:R-:W-:Y:S01]  /*4e90*/  IMAD.MOV.U32 R6, RZ, RZ, R4 ;  /* 0x000000ffff067224 */ /* 0x000fe200078e0004 */
[----:B------:R-:W-:Y:S06]  /*4ea0*/  @P0 BRA `(.L_x_32) ;  /* 0x0000007800dc0947 */ /* 0x000fec0003800000 */
[----:B------:R-:W0:Y:S01]  /*4eb0*/  LDC.64 R4, c[0x0][0x5c8] ;  /* 0x00017200ff047b82 */ /* 0x000e220000000a00 */
[----:B-----5:R-:W-:Y:S01]  /*4ec0*/  FSETP.NEU.AND P0, PT, R145, RZ, PT ;  /* 0x000000ff9100720b */ /* 0x020fe20003f0d000 */
[----:B------:R-:W-:Y:S01]  /*4ed0*/  BSSY B0, `(.L_x_32) ;  /* 0x00007b4000007945 */ /* 0x000fe20003800000 */
[----:B------:R-:W-:-:S04]  /*4ee0*/  ISETP.GT.AND P1, PT, R8, RZ, PT ;  /* 0x000000ff0800720c */ /* 0x000fc80003f24270 */
[----:B------:R-:W-:Y:S01]  /*4ef0*/  ISETP.GT.AND P2, PT, R3, RZ, P1 ;  /* 0x000000ff0300720c */ /* 0x000fe20000f44270 */
[-C--:B0-----:R-:W-:Y:S02]  /*4f00*/  IMAD R10, R149, R4.reuse, RZ ;  /* 0x00000004950a7224 */ /* 0x081fe400078e02ff */
[----:B------:R-:W-:-:S04]  /*4f10*/  IMAD.WIDE.U32 R6, R163, R4, R6 ;  /* 0x00000004a3067225 */ /* 0x000fc800078e0006 */
[----:B------:R-:W-:-:S04]  /*4f20*/  IMAD R9, R163, R5, R10 ;  /* 0x00000005a3097224 */ /* 0x000fc800078e020a */
[----:B------:R-:W-:Y:S01]  /*4f30*/  IMAD.IADD R9, R7, 0x1, R9 ;  /* 0x0000000107097824 */ /* 0x000fe200078e0209 */
[----:B------:R-:W-:Y:S06]  /*4f40*/  @!P0 BRA `(.L_x_33) ;  /* 0x0000005000588947 */ /* 0x000fec0003800000 */
[----:B------:R-:W0:Y:S01]  /*4f50*/  LDC.64 R20, c[0x0][0x5b8] ;  /* 0x00016e00ff147b82 */ /* 0x000e220000000a00 */
[----:B------:R-:W-:-:S07]  /*4f60*/  ULDC.64 UR4, c[0x0][0x5c0] ;  /* 0x0001700000047ab9 */ /* 0x000fce0000000a00 */
[----:B------:R-:W1:Y:S08]  /*4f70*/  LDC.64 R160, c[0x0][0x5b0] ;  /* 0x00016c00ffa07b82 */ /* 0x000e700000000a00 */
[----:B------:R-:W2:Y:S01]  /*4f80*/  LDC.64 R14, c[0x0][0x5a8] ;  /* 0x00016a00ff0e7b82 */ /* 0x000ea20000000a00 */
[-C--:B0-----:R-:W-:Y:S02]  /*4f90*/  IMAD R10, R151, R20.reuse, RZ ;  /* 0x00000014970a7224 */ /* 0x081fe400078e02ff */
[----:B------:R-:W-:-:S04]  /*4fa0*/  IMAD.WIDE.U32 R154, R147, R20, R12 ;  /* 0x00000014939a7225 */ /* 0x000fc800078e000c */
[----:B------:R-:W-:Y:S02]  /*4fb0*/  IMAD R157, R147, R21, R10 ;  /* 0x00000015939d7224 */ /* 0x000fe400078e020a */
[----:B-1----:R-:W-:Y:S02]  /*4fc0*/  IMAD R148, R149, R160, RZ ;  /* 0x000000a095947224 */ /* 0x002fe400078e02ff */
[----:B------:R-:W-:Y:S02]  /*4fd0*/  IMAD.IADD R149, R155, 0x1, R157 ;  /* 0x000000019b957824 */ /* 0x000fe400078e029d */
[----:B------:R-:W-:Y:S02]  /*4fe0*/  IMAD R159, R163, R161, R148 ;  /* 0x000000a1a39f7224 */ /* 0x000fe400078e0294 */
[----:B------:R-:W-:-:S04]  /*4ff0*/  IMAD.MOV.U32 R148, RZ, RZ, R154 ;  /* 0x000000ffff947224 */ /* 0x000fc800078e009a */
[----:B------:R-:W-:-:S04]  /*5000*/  IMAD.WIDE.U32 R10, R163, R160, R148 ;  /* 0x000000a0a30a7225 */ /* 0x000fc800078e0094 */
[----:B------:R-:W-:Y:S01]  /*5010*/  IMAD.IADD R7, R11, 0x1, R159 ;  /* 0x000000010b077824 */ /* 0x000fe200078e029f */
[----:B--2---:R-:W-:-:S04]  /*5020*/  LEA R150, P0, R10, R14, 0x1 ;  /* 0x0000000e0a967211 */ /* 0x004fc800078008ff */
[----:B------:R-:W-:-:S05]  /*5030*/  LEA.HI.X R151, R10, R15, R7, 0x1, P0 ;  /* 0x0000000f0a977211 */ /* 0x000fca00000f0c07 */
[----:B------:R0:W2:Y:S01]  /*5040*/  @P2 LDG.E.LTC128B.U16 R21, desc[UR58][R150.64] ;  /* 0x0000003a96152981 */ /* 0x0000a2000c1e1520 */
[----:B------:R-:W-:Y:S01]  /*5050*/  IMAD.WIDE.U32 R152, R163, R160, R12 ;  /* 0x000000a0a3987225 */ /* 0x000fe200078e000c */
[----:B------:R-:W-:Y:S03]  /*5060*/  BSSY B1, `(.L_x_34) ;  /* 0x0000013000017945 */ /* 0x000fe60003800000 */
[----:B------:R-:W-:Y:S02]  /*5070*/  IMAD.IADD R153, R159, 0x1, R153 ;  /* 0x000000019f997824 */ /* 0x000fe400078e0299 */
[----:B------:R-:W-:Y:S01]  /*5080*/  IMAD.WIDE.U32 R152, R147, R20, R152 ;  /* 0x0000001493987225 */ /* 0x000fe200078e0098 */
[----:B0-----:R-:W-:-:S03]  /*5090*/  SHF.L.U64.HI R151, R160, 0x3, R161 ;  /* 0x00000003a0977819 */ /* 0x001fc600000102a1 */
[----:B------:R-:W-:Y:S02]  /*50a0*/  IMAD.SHL.U32 R150, R160, 0x8, RZ ;  /* 0x00000008a0967824 */ /* 0x000fe400078e00ff */
[----:B--2---:R-:W-:-:S05]  /*50b0*/  HADD2.F32 R10, -RZ, R21.H0_H0 ;  /* 0x20000015ff0a7230 */ /* 0x004fca0000004100 */
[----:B------:R-:W-:Y:S01]  /*50c0*/  FMUL R7, R10, R145 ;  /* 0x000000910a077220 */ /* 0x000fe20000400000 */
[----:B------:R-:W-:-:S03]  /*50d0*/  LEA R10, P0, R6, UR4, 0x1 ;  /* 0x00000004060a7c11 */ /* 0x000fc6000f8008ff */
[----:B------:R-:W-:Y:S01]  /*50e0*/  FFMA R7, R136, R144, R7 ;  /* 0x0000009088077223 */ /* 0x000fe20000000007 */
[----:B------:R-:W-:Y:S02]  /*50f0*/  LEA.HI.X R11, R6, UR5, R9, 0x1, P0 ;  /* 0x00000005060b7c11 */ /* 0x000fe400080f0c09 */
[----:B------:R-:W-:Y:S02]  /*5100*/  ISETP.GT.AND P0, PT, R8, 0x1, PT ;  /* 0x000000010800780c */ /* 0x000fe40003f04270 */
[----:B------:R-:W-:Y:S01]  /*5110*/  F2FP.F16.F32.PACK_AB R9, RZ, R7 ;  /* 0x00000007ff09723e */ /* 0x000fe200000000ff */
[----:B------:R-:W-:Y:S01]  /*5120*/  IMAD.IADD R7, R157, 0x1, R153 ;  /* 0x000000019d077824 */ /* 0x000fe200078e0299 */
[----:B------:R-:W-:Y:S02]  /*5130*/  ISETP.GT.AND P3, PT, R3, RZ, P0 ;  /* 0x000000ff0300720c */ /* 0x000fe40000764270 */
[C---:B------:R-:W-:Y:S01]  /*5140*/  LEA R6, P4, R152.reuse, R14, 0x1 ;  /* 0x0000000e98067211 */ /* 0x040fe200078808ff */
[----:B------:R0:W-:Y:S03]  /*5150*/  @P2 STG.E.U16 desc[UR58][R10.64], R9 ;  /* 0x000000090a002986 */ /* 0x0001e6000c10153a */
[----:B------:R-:W-:-:S07]  /*5160*/  LEA.HI.X R7, R152, R15, R7, 0x1, P4 ;  /* 0x0000000f98077211 */ /* 0x000fce00020f0c07 */
[----:B------:R-:W-:Y:S05]  /*5170*/  @!P3 BRA `(.L_x_35) ;  /* 0x000000000004b947 */ /* 0x000fea0003800000 */
[----:B------:R1:W5:Y:S02]  /*5180*/  LDG.E.LTC128B.U16 R21, desc[UR58][R6.64+0x2] ;  /* 0x0000023a06157981 */ /* 0x000364000c1e1520 */
.L_x_35:
[----:B------:R-:W-:Y:S05]  /*5190*/  BSYNC B1 ;  /* 0x0000000000017941 */ /* 0x000fea0003800000 */
.L_x_34:
[----:B-----5:R-:W-:Y:S01]  /*51a0*/  HADD2.F32 R136, -RZ, R21.H0_H0 ;  /* 0x20000015ff887230 */ /* 0x020fe20000004100 */
[----:B------:R-:W-:Y:S01]  /*51b0*/  ISETP.GT.AND P1, PT, R3, 0x8, P1 ;  /* 0x000000080300780c */ /* 0x000fe20000f24270 */
[----:B------:R-:W-:-:S04]  /*51c0*/  IMAD.WIDE.U32 R150, R163, R160, R150 ;  /* 0x000000a0a3967225 */ /* 0x000fc800078e0096 */
[----:B------:R-:W-:Y:S01]  /*51d0*/  FMUL R136, R136, R145 ;  /* 0x0000009188887220 */ /* 0x000fe20000400000 */
[----:B------:R-:W-:Y:S01]  /*51e0*/  IMAD.IADD R159, R159, 0x1, R151 ;  /* 0x000000019f9f7824 */ /* 0x000fe200078e0297 */
[----:B------:R-:W-:Y:S02]  /*51f0*/  IADD3 R154, P2, R154, R150, RZ ;  /* 0x000000969a9a7210 */ /* 0x000fe40007f5e0ff */
[----:B------:R-:W-:-:S03]  /*5200*/  FFMA R137, R137, R144, R136 ;  /* 0x0000009089897223 */ /* 0x000fc60000000088 */
[--C-:B------:R-:W-:Y:S01]  /*5210*/  IMAD.X R148, R159, 0x1, R149.reuse, P2 ;  /* 0x000000019f947824 */ /* 0x100fe200010e0695 */
[C---:B------:R-:W-:Y:S02]  /*5220*/  LEA R136, P2, R154.reuse, R14, 0x1 ;  /* 0x0000000e9a887211 */ /* 0x040fe400078408ff */
[----:B0-----:R-:W-:Y:S02]  /*5230*/  F2FP.F16.F32.PACK_AB R9, RZ, R137 ;  /* 0x00000089ff09723e */ /* 0x001fe400000000ff */
[----:B------:R-:W-:Y:S02]  /*5240*/  PRMT R149, R21, 0x7610, R149 ;  /* 0x0000761015957816 */ /* 0x000fe40000000095 */
[----:B------:R-:W-:Y:S02]  /*5250*/  PRMT R151, R9, 0x7610, R151 ;  /* 0x0000761009977816 */ /* 0x000fe40000000097 */
[----:B------:R-:W-:-:S03]  /*5260*/  LEA.HI.X R137, R154, R15, R148, 0x1, P2 ;  /* 0x0000000f9a897211 */ /* 0x000fc600010f0c94 */
[----:B------:R0:W-:Y:S04]  /*5270*/  @P3 STG.E.U16 desc[UR58][R10.64+0x2], R151 ;  /* 0x000002970a003986 */ /* 0x0001e8000c10153a */
[----:B------:R-:W2:Y:S01]  /*5280*/  @P1 LDG.E.LTC128B.U16 R149, desc[UR58][R136.64] ;  /* 0x0000003a88951981 */ /* 0x000ea2000c1e1520 */
[----:B------:R-:W-:Y:S01]  /*5290*/  IADD3 R12, P2, R12, R150, RZ ;  /* 0x000000960c0c7210 */ /* 0x000fe20007f5e0ff */
[----:B------:R-:W-:Y:S01]  /*52a0*/  BSSY B1, `(.L_x_36) ;  /* 0x0000011000017945 */ /* 0x000fe20003800000 */
[----:B------:R-:W-:-:S03]  /*52b0*/  ISETP.GT.AND P0, PT, R3, 0x8, P0 ;  /* 0x000000080300780c */ /* 0x000fc60000704270 */
[----:B------:R-:W-:Y:S02]  /*52c0*/  IMAD.X R13, R13, 0x1, R159, P2 ;  /* 0x000000010d0d7824 */ /* 0x000fe400010e069f */
[----:B------:R-:W-:Y:S01]  /*52d0*/  IMAD.WIDE.U32 R20, R147, R20, R12 ;  /* 0x0000001493147225 */ /* 0x000fe200078e000c */
[C---:B------:R-:W-:Y:S02]  /*52e0*/  SHF.L.U64.HI R13, R4.reuse, 0x4, R5 ;  /* 0x00000004040d7819 */ /* 0x040fe40000010205 */
[----:B------:R-:W-:Y:S01]  /*52f0*/  LEA R12, P2, R4, R10, 0x4 ;  /* 0x0000000a040c7211 */ /* 0x000fe200078420ff */
[----:B------:R-:W-:Y:S01]  /*5300*/  IMAD.IADD R5, R157, 0x1, R21 ;  /* 0x000000019d057824 */ /* 0x000fe200078e0215 */
[----:B------:R-:W-:-:S03]  /*5310*/  LEA R4, P3, R20, R14, 0x1 ;  /* 0x0000000e14047211 */ /* 0x000fc600078608ff */
[----:B------:R-:W-:Y:S01]  /*5320*/  IMAD.X R13, R13, 0x1, R11, P2 ;  /* 0x000000010d0d7824 */ /* 0x000fe200010e060b */
[----:B------:R-:W-:Y:S01]  /*5330*/  LEA.HI.X R5, R20, R15, R5, 0x1, P3 ;  /* 0x0000000f14057211 */ /* 0x000fe200018f0c05 */
[----:B--2---:R-:W-:-:S05]  /*5340*/  HADD2.F32 R148, -RZ, R149.H0_H0 ;  /* 0x20000095ff947230 */ /* 0x004fca0000004100 */
[----:B------:R-:W-:-:S04]  /*5350*/  FMUL R9, R148, R145 ;  /* 0x0000009194097220 */ /* 0x000fc80000400000 */
[----:B------:R-:W-:-:S05]  /*5360*/  FFMA R9, R138, R144, R9 ;  /* 0x000000908a097223 */ /* 0x000fca0000000009 */
[----:B------:R-:W-:-:S05]  /*5370*/  F2FP.F16.F32.PACK_AB R9, RZ, R9 ;  /* 0x00000009ff09723e */ /* 0x000fca00000000ff */
[----:B------:R0:W-:Y:S01]  /*5380*/  @P1 STG.E.U16 desc[UR58][R12.64], R9 ;  /* 0x000000090c001986 */ /* 0x0001e2000c10153a */
[----:B------:R-:W-:Y:S05]  /*5390*/  @!P0 BRA `(.L_x_37) ;  /* 0x0000000000048947 */ /* 0x000fea0003800000 */
[----:B------:R2:W5:Y:S02]  /*53a0*/  LDG.E.LTC128B.U16 R149, desc[UR58][R4.64+0x2] ;  /* 0x0000023a04957981 */ /* 0x000564000c1e1520 */
.L_x_37:
[----:B------:R-:W-:Y:S05]  /*53b0*/  BSYNC B1 ;  /* 0x0000000000017941 */ /* 0x000fea0003800000 */
.L_x_36:
[----:B-----5:R-:W-:Y:S01]  /*53c0*/  HADD2.F32 R14, -RZ, R149.H0_H0 ;  /* 0x20000095ff0e7230 */ /* 0x020fe20000004100 */
[----:B------:R-:W-:Y:S01]  /*53d0*/  ISETP.GT.AND P1, PT, R8, 0x8, PT ;  /* 0x000000080800780c */ /* 0x000fe20003f24270 */
[----:B------:R-:W-:Y:S03]  /*53e0*/  BSSY B1, `(.L_x_38) ;  /* 0x0000008000017945 */ /* 0x000fe60003800000 */
[----:B------:R-:W-:Y:S01]  /*53f0*/  FMUL R14, R14, R145 ;  /* 0x000000910e0e7220 */ /* 0x000fe20000400000 */
[----:B------:R-:W-:-:S03]  /*5400*/  ISETP.GT.AND P2, PT, R3, RZ, P1 ;  /* 0x000000ff0300720c */ /* 0x000fc60000f44270 */
[----:B------:R-:W-:-:S05]  /*5410*/  FFMA R14, R139, R144, R14 ;  /* 0x000000908b0e7223 */ /* 0x000fca000000000e */
[----:B------:R-:W-:-:S05]  /*5420*/  F2FP.F16.F32.PACK_AB R14, RZ, R14 ;  /* 0x0000000eff0e723e */ /* 0x000fca00000000ff */
[----:B------:R3:W-:Y:S01]  /*5430*/  @P0 STG.E.U16 desc[UR58][R12.64+0x2], R14 ;  /* 0x0000020e0c000986 */ /* 0x0007e2000c10153a */
[----:B------:R-:W-:Y:S05]  /*5440*/  @!P2 BRA `(.L_x_39) ;  /* 0x000000000004a947 */ /* 0x000fea0003800000 */
[----:B------:R4:W5:Y:S02]  /*5450*/  LDG.E.LTC128B.U16 R149, desc[UR58][R6.64+0x10] ;  /* 0x0000103a06957981 */ /* 0x000964000c1e1520 */
.L_x_39:
[----:B------:R-:W-:Y:S05]  /*5460*/  BSYNC B1 ;  /* 0x0000000000017941 */ /* 0x000fea0003800000 */
.L_x_38:
[----:B---3-5:R-:W-:Y:S01]  /*5470*/  HADD2.F32 R14, -RZ, R149.H0_H0 ;  /* 0x20000095ff0e7230 */ /* 0x028fe20000004100 */
[----:B------:R-:W-:Y:S01]  /*5480*/  ISETP.GT.AND P0, PT, R8, 0x9, PT ;  /* 0x000000090800780c */ /* 0x000fe20003f04270 */
[----:B------:R-:W-:Y:S03]  /*5490*/  BSSY B1, `(.L_x_40) ;  /* 0x0000008000017945 */ /* 0x000fe60003800000 */
[----:B0-----:R-:W-:Y:S01]  /*54a0*/  FMUL R9, R14, R145 ;  /* 0x000000910e097220 */ /* 0x001fe20000400000 */
[----:B------:R-:W-:-:S03]  /*54b0*/  ISETP.GT.AND P3, PT, R3, RZ, P0 ;  /* 0x000000ff0300720c */ /* 0x000fc60000764270 */
[----:B------:R-:W-:-:S05]  /*54c0*/  FFMA R9, R140, R144, R9 ;  /* 0x000000908c097223 */ /* 0x000fca0000000009 */
[----:B------:R-:W-:-:S05]  /*54d0*/  F2FP.F16.F32.PACK_AB R9, RZ, R9 ;  /* 0x00000009ff09723e */ /* 0x000fca00000000ff */
[----:B------:R0:W-:Y:S01]  /*54e0*/  @P2 STG.E.U16 desc[UR58][R10.64+0x10], R9 ;  /* 0x000010090a002986 */ /* 0x0001e2000c10153a */
[----:B------:R-:W-:Y:S05]  /*54f0*/  @!P3 BRA `(.L_x_41) ;  /* 0x000000000004b947 */ /* 0x000fea0003800000 */
[----:B------:R3:W5:Y:S02]  /*5500*/  LDG.E.LTC128B.U16 R149, desc[UR58][R6.64+0x12] ;  /* 0x0000123a06957981 */ /* 0x000764000c1e1520 */
.L_x_41:
[----:B------:R-:W-:Y:S05]  /*5510*/  BSYNC B1 ;  /* 0x0000000000017941 */ /* 0x000fea0003800000 */
.L_x_40:
[----:B-----5:R-:W-:Y:S01]  /*5520*/  HADD2.F32 R14, -RZ, R149.H0_H0 ;  /* 0x20000095ff0e7230 */ /* 0x020fe20000004100 */
[----:B------:R-:W-:Y:S01]  /*5530*/  ISETP.GT.AND P1, PT, R3, 0x8, P1 ;  /* 0x000000080300780c */ /* 0x000fe20000f24270 */
[----:B------:R-:W-:Y:S03]  /*5540*/  BSSY B1, `(.L_x_42) ;  /* 0x0000007000017945 */ /* 0x000fe60003800000 */
[----:B------:R-:W-:-:S04]  /*5550*/  FMUL R14, R14, R145 ;  /* 0x000000910e0e7220 */ /* 0x000fc80000400000 */
[----:B------:R-:W-:-:S05]  /*5560*/  FFMA R14, R141, R144, R14 ;  /* 0x000000908d0e7223 */ /* 0x000fca000000000e */
[----:B------:R-:W-:-:S05]  /*5570*/  F2FP.F16.F32.PACK_AB R14, RZ, R14 ;  /* 0x0000000eff0e723e */ /* 0x000fca00000000ff */
[----:B------:R0:W-:Y:S01]  /*5580*/  @P3 STG.E.U16 desc[UR58][R10.64+0x12], R14 ;  /* 0x0000120e0a003986 */ /* 0x0001e2000c10153a */
[----:B------:R-:W-:Y:S05]  /*5590*/  @!P1 BRA `(.L_x_43) ;  /* 0x0000000000049947 */ /* 0x000fea0003800000 */
[----:B------:R0:W5:Y:S02]  /*55a0*/  LDG.E.LTC128B.U16 R149, desc[UR58][R4.64+0x10] ;  /* 0x0000103a04957981 */ /* 0x000164000c1e1520 */
.L_x_43:
[----:B------:R-:W-:Y:S05]  /*55b0*/  BSYNC B1 ;  /* 0x0000000000017941 */ /* 0x000fea0003800000 */
.L_x_42:
[----:B0----5:R-:W-:Y:S01]  /*55c0*/  HADD2.F32 R14, -RZ, R149.H0_H0 ;  /* 0x20000095ff0e7230 */ /* 0x021fe20000004100 */
        /* <DEDUP_REMOVED lines=8> */
.L_x_45:
[----:B------:R-:W-:Y:S05]  /*5650*/  BSYNC B1 ;  /* 0x0000000000017941 */ /* 0x000fea0003800000 */
.L_x_44:
        /* <DEDUP_REMOVED lines=10> */
.L_x_47:
[----:B------:R-:W-:Y:S05]  /*5700*/  BSYNC B1 ;  /* 0x0000000000017941 */ /* 0x000fea0003800000 */
.L_x_46:
[----:B0----5:R-:W-:Y:S01]  /*5710*/  HADD2.F32 R14, -RZ, R149.H0_H0 ;  /* 0x20000095ff0e7230 */ /* 0x021fe20000004100 */
        /* <DEDUP_REMOVED lines=9> */
.L_x_49:
[----:B------:R-:W-:Y:S05]  /*57b0*/  BSYNC B1 ;  /* 0x0000000000017941 */ /* 0x000fea0003800000 */
.L_x_48:
        /* <DEDUP_REMOVED lines=9> */
.L_x_51:
[----:B------:R-:W-:Y:S05]  /*5850*/  BSYNC B1 ;  /* 0x0000000000017941 */ /* 0x000fea0003800000 */
.L_x_50:
        /* <DEDUP_REMOVED lines=9> */
.L_x_53:
[----:B------:R-:W-:Y:S05]  /*58f0*/  BSYNC B1 ;  /* 0x0000000000017941 */ /* 0x000fea0003800000 */
.L_x_52:
        /* <DEDUP_REMOVED lines=10> */
.L_x_55:
[----:B------:R-:W-:Y:S05]  /*59a0*/  BSYNC B1 ;  /* 0x0000000000017941 */ /* 0x000fea0003800000 */
.L_x_54:
        /* <DEDUP_REMOVED lines=10> */
.L_x_57:
[----:B------:R-:W-:Y:S05]  /*5a50*/  BSYNC B1 ;  /* 0x0000000000017941 */ /* 0x000fea0003800000 */
.L_x_56:
        /* <DEDUP_REMOVED lines=9> */
.L_x_59:
[----:B------:R-:W-:Y:S05]  /*5af0*/  BSYNC B1 ;  /* 0x0000000000017941 */ /* 0x000fea0003800000 */
.L_x_58:
        /* <DEDUP_REMOVED lines=9> */
.L_x_61:
[----:B------:R-:W-:Y:S05]  /*5b90*/  BSYNC B1 ;  /* 0x0000000000017941 */ /* 0x000fea0003800000 */
.L_x_60:
        /* <DEDUP_REMOVED lines=10> */
.L_x_63:
[----:B------:R-:W-:Y:S05]  /*5c40*/  BSYNC B1 ;  /* 0x0000000000017941 */ /* 0x000fea0003800000 */
.L_x_62:
        /* <DEDUP_REMOVED lines=10> */
.L_x_65:
[----:B------:R-:W-:Y:S05]  /*5cf0*/  BSYNC B1 ;  /* 0x0000000000017941 */ /* 0x000fea0003800000 */
.L_x_64:
        /* <DEDUP_REMOVED lines=9> */
.L_x_67:
[----:B------:R-:W-:Y:S05]  /*5d90*/  BSYNC B1 ;  /* 0x0000000000017941 */ /* 0x000fea0003800000 */
.L_x_66:
        /* <DEDUP_REMOVED lines=9> */
.L_x_69:
[----:B------:R-:W-:Y:S05]  /*5e30*/  BSYNC B1 ;  /* 0x0000000000017941 */ /* 0x000fea0003800000 */
.L_x_68:
        /* <DEDUP_REMOVED lines=10> */
.L_x_71:
[----:B------:R-:W-:Y:S05]  /*5ee0*/  BSYNC B1 ;  /* 0x0000000000017941 */ /* 0x000fea0003800000 */
.L_x_70:
        /* <DEDUP_REMOVED lines=10> */
.L_x_73:
[----:B------:R-:W-:Y:S05]  /*5f90*/  BSYNC B1 ;  /* 0x0000000000017941 */ /* 0x000fea0003800000 */
.L_x_72:
        /* <DEDUP_REMOVED lines=9> */
.L_x_75:
[----:B------:R-:W-:Y:S05]  /*6030*/  BSYNC B1 ;  /* 0x0000000000017941 */ /* 0x000fea0003800000 */
.L_x_74:
        /* <DEDUP_REMOVED lines=9> */
.L_x_77:
[----:B------:R-:W-:Y:S05]  /*60d0*/  BSYNC B1 ;  /* 0x0000000000017941 */ /* 0x000fea0003800000 */
.L_x_76:
        /* <DEDUP_REMOVED lines=10> */
.L_x_79:
[----:B------:R-:W-:Y:S05]  /*6180*/  BSYNC B1 ;  /* 0x0000000000017941 */ /* 0x000fea0003800000 */
.L_x_78:
        /* <DEDUP_REMOVED lines=10> */
.L_x_81:
[----:B------:R-:W-:Y:S05]  /*6230*/  BSYNC B1 ;  /* 0x0000000000017941 */ /* 0x000fea0003800000 */
.L_x_80:
        /* <DEDUP_REMOVED lines=9> */
.L_x_83:
[----:B------:R-:W-:Y:S05]  /*62d0*/  BSYNC B1 ;  /* 0x0000000000017941 */ /* 0x000fea0003800000 */
.L_x_82:
        /* <DEDUP_REMOVED lines=9> */
.L_x_85:
[----:B------:R-:W-:Y:S05]  /*6370*/  BSYNC B1 ;  /* 0x0000000000017941 */ /* 0x000fea0003800000 */
.L_x_84:
        /* <DEDUP_REMOVED lines=10> */
.L_x_87:
[----:B------:R-:W-:Y:S05]  /*6420*/  BSYNC B1 ;  /* 0x0000000000017941 */ /* 0x000fea0003800000 */
.L_x_86:
        /* <DEDUP_REMOVED lines=10> */
.L_x_89:
[----:B------:R-:W-:Y:S05]  /*64d0*/  BSYNC B1 ;  /* 0x0000000000017941 */ /* 0x000fea0003800000 */
.L_x_88:
        /* <DEDUP_REMOVED lines=9> */
.L_x_91:
[----:B------:R-:W-:Y:S05]  /*6570*/  BSYNC B1 ;  /* 0x0000000000017941 */ /* 0x000fea0003800000 */
.L_x_90:
        /* <DEDUP_REMOVED lines=9> */
.L_x_93:
[----:B------:R-:W-:Y:S05]  /*6610*/  BSYNC B1 ;  /* 0x0000000000017941 */ /* 0x000fea0003800000 */
.L_x_92:
        /* <DEDUP_REMOVED lines=10> */
.L_x_95:
[----:B------:R-:W-:Y:S05]  /*66c0*/  BSYNC B1 ;  /* 0x0000000000017941 */ /* 0x000fea0003800000 */
.L_x_94:
        /* <DEDUP_REMOVED lines=10> */
.L_x_97:
[----:B------:R-:W-:Y:S05]  /*6770*/  BSYNC B1 ;  /* 0x0000000000017941 */ /* 0x000fea0003800000 */
.L_x_96:
        /* <DEDUP_REMOVED lines=9> */
.L_x_99:
[----:B------:R-:W-:Y:S05]  /*6810*/  BSYNC B1 ;  /* 0x0000000000017941 */ /* 0x000fea0003800000 */
.L_x_98:
        /* <DEDUP_REMOVED lines=9> */
.L_x_101:
[----:B------:R-:W-:Y:S05]  /*68b0*/  BSYNC B1 ;  /* 0x0000000000017941 */ /* 0x000fea0003800000 */
.L_x_100:
        /* <DEDUP_REMOVED lines=10> */
.L_x_103:
[----:B------:R-:W-:Y:S05]  /*6960*/  BSYNC B1 ;  /* 0x0000000000017941 */ /* 0x000fea0003800000 */
.L_x_102:
        /* <DEDUP_REMOVED lines=10> */
.L_x_105:
[----:B------:R-:W-:Y:S05]  /*6a10*/  BSYNC B1 ;  /* 0x0000000000017941 */ /* 0x000fea0003800000 */
.L_x_104:
        /* <DEDUP_REMOVED lines=9> */
.L_x_107:
[----:B------:R-:W-:Y:S05]  /*6ab0*/  BSYNC B1 ;  /* 0x0000000000017941 */ /* 0x000fea0003800000 */
.L_x_106:
        /* <DEDUP_REMOVED lines=9> */
.L_x_109:
[----:B------:R-:W-:Y:S05]  /*6b50*/  BSYNC B1 ;  /* 0x0000000000017941 */ /* 0x000fea0003800000 */
.L_x_108:
        /* <DEDUP_REMOVED lines=10> */
.L_x_111:
[----:B------:R-:W-:Y:S05]  /*6c00*/  BSYNC B1 ;  /* 0x0000000000017941 */ /* 0x000fea0003800000 */
.L_x_110:
        /* <DEDUP_REMOVED lines=10> */
.L_x_113:
[----:B------:R-:W-:Y:S05]  /*6cb0*/  BSYNC B1 ;  /* 0x0000000000017941 */ /* 0x000fea0003800000 */
.L_x_112:
        /* <DEDUP_REMOVED lines=9> */
.L_x_115:
[----:B------:R-:W-:Y:S05]  /*6d50*/  BSYNC B1 ;  /* 0x0000000000017941 */ /* 0x000fea0003800000 */
.L_x_114:
        /* <DEDUP_REMOVED lines=9> */
.L_x_117:
[----:B------:R-:W-:Y:S05]  /*6df0*/  BSYNC B1 ;  /* 0x0000000000017941 */ /* 0x000fea0003800000 */
.L_x_116:
        /* <DEDUP_REMOVED lines=10> */
.L_x_119:
[----:B------:R-:W-:Y:S05]  /*6ea0*/  BSYNC B1 ;  /* 0x0000000000017941 */ /* 0x000fea0003800000 */
.L_x_118:
        /* <DEDUP_REMOVED lines=10> */
.L_x_121:
[----:B------:R-:W-:Y:S05]  /*6f50*/  BSYNC B1 ;  /* 0x0000000000017941 */ /* 0x000fea0003800000 */
.L_x_120:
        /* <DEDUP_REMOVED lines=9> */
.L_x_123:
[----:B------:R-:W-:Y:S05]  /*6ff0*/  BSYNC B1 ;  /* 0x0000000000017941 */ /* 0x000fea0003800000 */
.L_x_122:
        /* <DEDUP_REMOVED lines=9> */
.L_x_125:
[----:B------:R-:W-:Y:S05]  /*7090*/  BSYNC B1 ;  /* 0x0000000000017941 */ /* 0x000fea0003800000 */
.L_x_124:
        /* <DEDUP_REMOVED lines=10> */
.L_x_127:
[----:B------:R-:W-:Y:S05]  /*7140*/  BSYNC B1 ;  /* 0x0000000000017941 */ /* 0x000fea0003800000 */
.L_x_126:
        /* <DEDUP_REMOVED lines=10> */
.L_x_129:
[----:B------:R-:W-:Y:S05]  /*71f0*/  BSYNC B1 ;  /* 0x0000000000017941 */ /* 0x000fea0003800000 */
.L_x_128:
        /* <DEDUP_REMOVED lines=9> */
.L_x_131:
[----:B------:R-:W-:Y:S05]  /*7290*/  BSYNC B1 ;  /* 0x0000000000017941 */ /* 0x000fea0003800000 */
.L_x_130:
        /* <DEDUP_REMOVED lines=9> */
.L_x_133:
[----:B------:R-:W-:Y:S05]  /*7330*/  BSYNC B1 ;  /* 0x0000000000017941 */ /* 0x000fea0003800000 */
.L_x_132:
        /* <DEDUP_REMOVED lines=10> */
.L_x_135:
[----:B------:R-:W-:Y:S05]  /*73e0*/  BSYNC B1 ;  /* 0x0000000000017941 */ /* 0x000fea0003800000 */
.L_x_134:
        /* <DEDUP_REMOVED lines=10> */
.L_x_137:
[----:B------:R-:W-:Y:S05]  /*7490*/  BSYNC B1 ;  /* 0x0000000000017941 */ /* 0x000fea0003800000 */
.L_x_136:
        /* <DEDUP_REMOVED lines=9> */
.L_x_139:
[----:B------:R-:W-:Y:S05]  /*7530*/  BSYNC B1 ;  /* 0x0000000000017941 */ /* 0x000fea0003800000 */
.L_x_138:
        /* <DEDUP_REMOVED lines=9> */
.L_x_141:
[----:B------:R-:W-:Y:S05]  /*75d0*/  BSYNC B1 ;  /* 0x0000000000017941 */ /* 0x000fea0003800000 */
.L_x_140:
        /* <DEDUP_REMOVED lines=10> */
.L_x_143:
[----:B------:R-:W-:Y:S05]  /*7680*/  BSYNC B1 ;  /* 0x0000000000017941 */ /* 0x000fea0003800000 */
.L_x_142:
        /* <DEDUP_REMOVED lines=10> */
.L_x_145:
[----:B------:R-:W-:Y:S05]  /*7730*/  BSYNC B1 ;  /* 0x0000000000017941 */ /* 0x000fea0003800000 */
.L_x_144:
        /* <DEDUP_REMOVED lines=9> */
.L_x_147:
[----:B------:R-:W-:Y:S05]  /*77d0*/  BSYNC B1 ;  /* 0x0000000000017941 */ /* 0x000fea0003800000 */
.L_x_146:
        /* <DEDUP_REMOVED lines=9> */
.L_x_149:
[----:B------:R-:W-:Y:S05]  /*7870*/  BSYNC B1 ;  /* 0x0000000000017941 */ /* 0x000fea0003800000 */
.L_x_148:
        /* <DEDUP_REMOVED lines=10> */
.L_x_151:
[----:B------:R-:W-:Y:S05]  /*7920*/  BSYNC B1 ;  /* 0x0000000000017941 */ /* 0x000fea0003800000 */
.L_x_150:
        /* <DEDUP_REMOVED lines=10> */
.L_x_153:
[----:B------:R-:W-:Y:S05]  /*79d0*/  BSYNC B1 ;  /* 0x0000000000017941 */ /* 0x000fea0003800000 */
.L_x_152:
        /* <DEDUP_REMOVED lines=9> */
.L_x_155:
[----:B------:R-:W-:Y:S05]  /*7a70*/  BSYNC B1 ;  /* 0x0000000000017941 */ /* 0x000fea0003800000 */
.L_x_154:
        /* <DEDUP_REMOVED lines=9> */
.L_x_157:
[----:B------:R-:W-:Y:S05]  /*7b10*/  BSYNC B1 ;  /* 0x0000000000017941 */ /* 0x000fea0003800000 */
.L_x_156:
        /* <DEDUP_REMOVED lines=10> */
.L_x_159:
[----:B------:R-:W-:Y:S05]  /*7bc0*/  BSYNC B1 ;  /* 0x0000000000017941 */ /* 0x000fea0003800000 */
.L_x_158:
        /* <DEDUP_REMOVED lines=10> */
.L_x_161:
[----:B------:R-:W-:Y:S05]  /*7c70*/  BSYNC B1 ;  /* 0x0000000000017941 */ /* 0x000fea0003800000 */
.L_x_160:
        /* <DEDUP_REMOVED lines=9> */
.L_x_163:
[----:B------:R-:W-:Y:S05]  /*7d10*/  BSYNC B1 ;  /* 0x0000000000017941 */ /* 0x000fea0003800000 */
.L_x_162:
        /* <DEDUP_REMOVED lines=9> */
.L_x_165:
[----:B------:R-:W-:Y:S05]  /*7db0*/  BSYNC B1 ;  /* 0x0000000000017941 */ /* 0x000fea0003800000 */
.L_x_164:
        /* <DEDUP_REMOVED lines=10> */
.L_x_167:
[----:B------:R-:W-:Y:S05]  /*7e60*/  BSYNC B1 ;  /* 0x0000000000017941 */ /* 0x000fea0003800000 */
.L_x_166:
        /* <DEDUP_REMOVED lines=10> */
.L_x_169:
[----:B------:R-:W-:Y:S05]  /*7f10*/  BSYNC B1 ;  /* 0x0000000000017941 */ /* 0x000fea0003800000 */
.L_x_168:
        /* <DEDUP_REMOVED lines=9> */
.L_x_171:
[----:B------:R-:W-:Y:S05]  /*7fb0*/  BSYNC B1 ;  /* 0x0000000000017941 */ /* 0x000fea0003800000 */
.L_x_170:
        /* <DEDUP_REMOVED lines=9> */
.L_x_173:
[----:B------:R-:W-:Y:S05]  /*8050*/  BSYNC B1 ;  /* 0x0000000000017941 */ /* 0x000fea0003800000 */
.L_x_172:
        /* <DEDUP_REMOVED lines=10> */
.L_x_175:
[----:B------:R-:W-:Y:S05]  /*8100*/  BSYNC B1 ;  /* 0x0000000000017941 */ /* 0x000fea0003800000 */
.L_x_174:
        /* <DEDUP_REMOVED lines=10> */
.L_x_177:
[----:B------:R-:W-:Y:S05]  /*81b0*/  BSYNC B1 ;  /* 0x0000000000017941 */ /* 0x000fea0003800000 */
.L_x_176:
        /* <DEDUP_REMOVED lines=9> */
.L_x_179:
[----:B------:R-:W-:Y:S05]  /*8250*/  BSYNC B1 ;  /* 0x0000000000017941 */ /* 0x000fea0003800000 */
.L_x_178:
        /* <DEDUP_REMOVED lines=9> */
.L_x_181:
[----:B------:R-:W-:Y:S05]  /*82f0*/  BSYNC B1 ;  /* 0x0000000000017941 */ /* 0x000fea0003800000 */
.L_x_180:
        /* <DEDUP_REMOVED lines=10> */
.L_x_183:
[----:B------:R-:W-:Y:S05]  /*83a0*/  BSYNC B1 ;  /* 0x0000000000017941 */ /* 0x000fea0003800000 */
.L_x_182:
        /* <DEDUP_REMOVED lines=10> */
.L_x_185:
[----:B------:R-:W-:Y:S05]  /*8450*/  BSYNC B1 ;  /* 0x0000000000017941 */ /* 0x000fea0003800000 */
.L_x_184:
        /* <DEDUP_REMOVED lines=9> */
.L_x_187:
[----:B------:R-:W-:Y:S05]  /*84f0*/  BSYNC B1 ;  /* 0x0000000000017941 */ /* 0x000fea0003800000 */
.L_x_186:
        /* <DEDUP_REMOVED lines=9> */
.L_x_189:
[----:B------:R-:W-:Y:S05]  /*8590*/  BSYNC B1 ;  /* 0x0000000000017941 */ /* 0x000fea0003800000 */
.L_x_188:
        /* <DEDUP_REMOVED lines=10> */
.L_x_191:
[----:B------:R-:W-:Y:S05]  /*8640*/  BSYNC B1 ;  /* 0x0000000000017941 */ /* 0x000fea0003800000 */
.L_x_190:
        /* <DEDUP_REMOVED lines=10> */
.L_x_193:
[----:B------:R-:W-:Y:S05]  /*86f0*/  BSYNC B1 ;  /* 0x0000000000017941 */ /* 0x000fea0003800000 */
.L_x_192:
        /* <DEDUP_REMOVED lines=9> */
.L_x_195:
[----:B------:R-:W-:Y:S05]  /*8790*/  BSYNC B1 ;  /* 0x0000000000017941 */ /* 0x000fea0003800000 */
.L_x_194:
        /* <DEDUP_REMOVED lines=9> */
.L_x_197:
[----:B------:R-:W-:Y:S05]  /*8830*/  BSYNC B1 ;  /* 0x0000000000017941 */ /* 0x000fea0003800000 */
.L_x_196:
        /* <DEDUP_REMOVED lines=10> */
.L_x_199:
[----:B------:R-:W-:Y:S05]  /*88e0*/  BSYNC B1 ;  /* 0x0000000000017941 */ /* 0x000fea0003800000 */
.L_x_198:
        /* <DEDUP_REMOVED lines=10> */
.L_x_201:
[----:B------:R-:W-:Y:S05]  /*8990*/  BSYNC B1 ;  /* 0x0000000000017941 */ /* 0x000fea0003800000 */
.L_x_200:
        /* <DEDUP_REMOVED lines=9> */
.L_x_203:
[----:B------:R-:W-:Y:S05]  /*8a30*/  BSYNC B1 ;  /* 0x0000000000017941 */ /* 0x000fea0003800000 */
.L_x_202:
        /* <DEDUP_REMOVED lines=9> */
.L_x_205:
[----:B------:R-:W-:Y:S05]  /*8ad0*/  BSYNC B1 ;  /* 0x0000000000017941 */ /* 0x000fea0003800000 */
.L_x_204:
        /* <DEDUP_REMOVED lines=10> */
.L_x_207:
[----:B------:R-:W-:Y:S05]  /*8b80*/  BSYNC B1 ;  /* 0x0000000000017941 */ /* 0x000fea0003800000 */
.L_x_206:
        /* <DEDUP_REMOVED lines=10> */
.L_x_209:
[----:B------:R-:W-:Y:S05]  /*8c30*/  BSYNC B1 ;  /* 0x0000000000017941 */ /* 0x000fea0003800000 */
.L_x_208:
        /* <DEDUP_REMOVED lines=9> */
.L_x_211:
[----:B------:R-:W-:Y:S05]  /*8cd0*/  BSYNC B1 ;  /* 0x0000000000017941 */ /* 0x000fea0003800000 */
.L_x_210:
        /* <DEDUP_REMOVED lines=9> */
.L_x_213:
[----:B------:R-:W-:Y:S05]  /*8d70*/  BSYNC B1 ;  /* 0x0000000000017941 */ /* 0x000fea0003800000 */
.L_x_212:
        /* <DEDUP_REMOVED lines=10> */
.L_x_215:
[----:B------:R-:W-:Y:S05]  /*8e20*/  BSYNC B1 ;  /* 0x0000000000017941 */ /* 0x000fea0003800000 */
.L_x_214:
        /* <DEDUP_REMOVED lines=10> */
.L_x_217:
[----:B------:R-:W-:Y:S05]  /*8ed0*/  BSYNC B1 ;  /* 0x0000000000017941 */ /* 0x000fea0003800000 */
.L_x_216:
        /* <DEDUP_REMOVED lines=9> */
.L_x_219:
[----:B------:R-:W-:Y:S05]  /*8f70*/  BSYNC B1 ;  /* 0x0000000000017941 */ /* 0x000fea0003800000 */
.L_x_218:
        /* <DEDUP_REMOVED lines=9> */
.L_x_221:
[----:B------:R-:W-:Y:S05]  /*9010*/  BSYNC B1 ;  /* 0x0000000000017941 */ /* 0x000fea0003800000 */
.L_x_220:
        /* <DEDUP_REMOVED lines=10> */
.L_x_223:
[----:B------:R-:W-:Y:S05]  /*90c0*/  BSYNC B1 ;  /* 0x0000000000017941 */ /* 0x000fea0003800000 */
.L_x_222:
        /* <DEDUP_REMOVED lines=10> */
.L_x_225:
[----:B------:R-:W-:Y:S05]  /*9170*/  BSYNC B1 ;  /* 0x0000000000017941 */ /* 0x000fea0003800000 */
.L_x_224:
        /* <DEDUP_REMOVED lines=9> */
.L_x_227:
[----:B------:R-:W-:Y:S05]  /*9210*/  BSYNC B1 ;  /* 0x0000000000017941 */ /* 0x000fea0003800000 */
.L_x_226:
        /* <DEDUP_REMOVED lines=9> */
.L_x_229:
[----:B------:R-:W-:Y:S05]  /*92b0*/  BSYNC B1 ;  /* 0x0000000000017941 */ /* 0x000fea0003800000 */
.L_x_228:
        /* <DEDUP_REMOVED lines=10> */
.L_x_231:
[----:B------:R-:W-:Y:S05]  /*9360*/  BSYNC B1 ;  /* 0x0000000000017941 */ /* 0x000fea0003800000 */
.L_x_230:
        /* <DEDUP_REMOVED lines=10> */
.L_x_233:
[----:B------:R-:W-:Y:S05]  /*9410*/  BSYNC B1 ;  /* 0x0000000000017941 */ /* 0x000fea0003800000 */
.L_x_232:
        /* <DEDUP_REMOVED lines=9> */
.L_x_235:
[----:B------:R-:W-:Y:S05]  /*94b0*/  BSYNC B1 ;  /* 0x0000000000017941 */ /* 0x000fea0003800000 */
.L_x_234:
        /* <DEDUP_REMOVED lines=9> */
.L_x_237:
[----:B------:R-:W-:Y:S05]  /*9550*/  BSYNC B1 ;  /* 0x0000000000017941 */ /* 0x000fea0003800000 */
.L_x_236:
        /* <DEDUP_REMOVED lines=10> */
.L_x_239:
[----:B------:R-:W-:Y:S05]  /*9600*/  BSYNC B1 ;  /* 0x0000000000017941 */ /* 0x000fea0003800000 */
.L_x_238:
        /* <DEDUP_REMOVED lines=10> */
.L_x_241:
[----:B------:R-:W-:Y:S05]  /*96b0*/  BSYNC B1 ;  /* 0x0000000000017941 */ /* 0x000fea0003800000 */
.L_x_240:
        /* <DEDUP_REMOVED lines=9> */
.L_x_243:
[----:B------:R-:W-:Y:S05]  /*9750*/  BSYNC B1 ;  /* 0x0000000000017941 */ /* 0x000fea0003800000 */
.L_x_242:
        /* <DEDUP_REMOVED lines=9> */
.L_x_245:
[----:B------:R-:W-:Y:S05]  /*97f0*/  BSYNC B1 ;  /* 0x0000000000017941 */ /* 0x000fea0003800000 */
.L_x_244:
        /* <DEDUP_REMOVED lines=10> */
.L_x_247:
[----:B------:R-:W-:Y:S05]  /*98a0*/  BSYNC B1 ;  /* 0x0000000000017941 */ /* 0x000fea0003800000 */
.L_x_246:
        /* <DEDUP_REMOVED lines=10> */
.L_x_249:
[----:B------:R-:W-:Y:S05]  /*9950*/  BSYNC B1 ;  /* 0x0000000000017941 */ /* 0x000fea0003800000 */
.L_x_248:
        /* <DEDUP_REMOVED lines=9> */
.L_x_251:
[----:B------:R-:W-:Y:S05]  /*99f0*/  BSYNC B1 ;  /* 0x0000000000017941 */ /* 0x000fea0003800000 */
.L_x_250:
        /* <DEDUP_REMOVED lines=9> */
.L_x_253:
[----:B------:R-:W-:Y:S05]  /*9a90*/  BSYNC B1 ;  /* 0x0000000000017941 */ /* 0x000fea0003800000 */
.L_x_252:
        /* <DEDUP_REMOVED lines=10> */
.L_x_255:
[----:B------:R-:W-:Y:S05]  /*9b40*/  BSYNC B1 ;  /* 0x0000000000017941 */ /* 0x000fea0003800000 */
.L_x_254:
        /* <DEDUP_REMOVED lines=10> */
.L_x_257:
[----:B------:R-:W-:Y:S05]  /*9bf0*/  BSYNC B1 ;  /* 0x0000000000017941 */ /* 0x000fea0003800000 */
.L_x_256:
        /* <DEDUP_REMOVED lines=9> */
.L_x_259:
[----:B------:R-:W-:Y:S05]  /*9c90*/  BSYNC B1 ;  /* 0x0000000000017941 */ /* 0x000fea0003800000 */
.L_x_258:
        /* <DEDUP_REMOVED lines=9> */
.L_x_261:
[----:B------:R-:W-:Y:S05]  /*9d30*/  BSYNC B1 ;  /* 0x0000000000017941 */ /* 0x000fea0003800000 */
.L_x_260:
        /* <DEDUP_REMOVED lines=10> */
.L_x_263:
[----:B------:R-:W-:Y:S05]  /*9de0*/  BSYNC B1 ;  /* 0x0000000000017941 */ /* 0x000fea0003800000 */
.L_x_262:
[----:B0----5:R-:W-:Y:S01]  /*9df0*/  HADD2.F32 R14, -RZ, R149.H0_H0 ;  /* 0x20000095ff0e7230 */ /* 0x021fe20000004100 */
[----:B------:R-:W-:Y:S01]  /*9e00*/  ISETP.GT.AND P0, PT, R8, 0xe9, PT ;  /* 0x000000e90800780c */ /* 0x000fe20003f04270 */
[----:B------:R-:W-:Y:S01]  /*9e10*/  @P2 IMAD.MOV.U32 R8, RZ, RZ, R10 ;  /* 0x000000ffff082224 */ /* 0x000fe200078e000a */
[----:B------:R-:W-:Y:S02]  /*9e20*/  BSSY B1, `(.L_x_264) ;  /* 0x000000a000017945 */ /* 0x000fe40003800000 */
[----:B------:R-:W-:Y:S01]  /*9e30*/  FMUL R9, R14, R145 ;  /* 0x000000910e097220 */ /* 0x000fe20000400000 */
[----:B------:R-:W-:-:S03]  /*9e40*/  ISETP.GT.AND P3, PT, R3, RZ, P0 ;  /* 0x000000ff0300720c */ /* 0x000fc60000764270 */
[----:B------:R-:W-:-:S05]  /*9e50*/  FFMA R9, R28, R144, R9 ;  /* 0x000000901c097223 */ /* 0x000fca0000000009 */
[----:B------:R-:W-:-:S04]  /*9e60*/  F2FP.F16.F32.PACK_AB R9, RZ, R9 ;  /* 0x00000009ff09723e */ /* 0x000fc800000000ff */
[----:B------:R-:W-:Y:S01]  /*9e70*/  PRMT R14, R9, 0x7610, R14 ;  /* 0x00007610090e7816 */ /* 0x000fe2000000000e */
[----:B------:R-:W-:-:S05]  /*9e80*/  @P2 IMAD.MOV.U32 R9, RZ, RZ, R11 ;  /* 0x000000ffff092224 */ /* 0x000fca00078e000b */
[----:B------:R0:W-:Y:S01]  /*9e90*/  @P2 STG.E.U16 desc[UR58][R8.64+0x1d0], R14 ;  /* 0x0001d00e08002986 */ /* 0x0001e2000c10153a */
[----:B------:R-:W-:Y:S05]  /*9ea0*/  @!P3 BRA `(.L_x_265) ;  /* 0x000000000004b947 */ /* 0x000fea0003800000 */
[----:B------:R0:W5:Y:S02]  /*9eb0*/  LDG.E.LTC128B.U16 R149, desc[UR58][R6.64+0x1d2] ;  /* 0x0001d23a06957981 */ /* 0x000164000c1e1520 */
.L_x_265:
[----:B------:R-:W-:Y:S05]  /*9ec0*/  BSYNC B1 ;  /* 0x0000000000017941 */ /* 0x000fea0003800000 */
.L_x_264:
[----:B01-345:R-:W-:Y:S01]  /*9ed0*/  HADD2.F32 R6, -RZ, R149.H0_H0 ;  /* 0x20000095ff067230 */ /* 0x03bfe20000004100 */
        /* <DEDUP_REMOVED lines=8> */
.L_x_267:
[----:B------:R-:W-:Y:S05]  /*9f60*/  BSYNC B1 ;  /* 0x0000000000017941 */ /* 0x000fea0003800000 */
.L_x_266:
[----:B0----5:R-:W-:Y:S01]  /*9f70*/  HADD2.F32 R6, -RZ, R149.H0_H0 ;  /* 0x20000095ff067230 */ /* 0x021fe20000004100 */
[----:B------:R-:W-:Y:S01]  /*9f80*/  ISETP.GT.AND P0, PT, R3, 0x8, P0 ;  /* 0x000000080300780c */ /* 0x000fe20000704270 */
[----:B------:R-:W-:Y:S03]  /*9f90*/  BSSY B1, `(.L_x_268) ;  /* 0x000000a000017945 */ /* 0x000fe60003800000 */
[----:B------:R-:W-:Y:S01]  /*9fa0*/  FMUL R7, R6, R145 ;  /* 0x0000009106077220 */ /* 0x000fe20000400000 */
[----:B------:R-:W-:-:S03]  /*9fb0*/  @P1 IMAD.MOV.U32 R6, RZ, RZ, R12 ;  /* 0x000000ffff061224 */ /* 0x000fc600078e000c */
[----:B------:R-:W-:-:S05]  /*9fc0*/  FFMA R7, R30, R144, R7 ;  /* 0x000000901e077223 */ /* 0x000fca0000000007 */
[----:B------:R-:W-:-:S04]  /*9fd0*/  F2FP.F16.F32.PACK_AB R7, RZ, R7 ;  /* 0x00000007ff07723e */ /* 0x000fc800000000ff */
[----:B------:R-:W-:Y:S01]  /*9fe0*/  PRMT R8, R7, 0x7610, R8 ;  /* 0x0000761007087816 */ /* 0x000fe20000000008 */
[----:B------:R-:W-:-:S05]  /*9ff0*/  @P1 IMAD.MOV.U32 R7, RZ, RZ, R13 ;  /* 0x000000ffff071224 */ /* 0x000fca00078e000d */
[----:B------:R0:W-:Y:S01]  /*a000*/  @P1 STG.E.U16 desc[UR58][R6.64+0x1d0], R8 ;  /* 0x0001d00806001986 */ /* 0x0001e2000c10153a */
[----:B------:R-:W-:Y:S05]  /*a010*/  @!P0 BRA `(.L_x_269) ;  /* 0x0000000000048947 */ /* 0x000fea0003800000 */
[----:B------:R3:W5:Y:S02]  /*a020*/  LDG.E.LTC128B.U16 R149, desc[UR58][R4.64+0x1d2] ;  /* 0x0001d23a04957981 */ /* 0x000764000c1e1520 */
.L_x_269:
[----:B------:R-:W-:Y:S05]  /*a030*/  BSYNC B1 ;  /* 0x0000000000017941 */ /* 0x000fea0003800000 */
.L_x_268:
[----:B------:R-:W-:Y:S05]  /*a040*/  @!P0 BRA `(.L_x_270) ;  /* 0x0000002800708947 */ /* 0x000fea0003800000 */
[----:B-123-5:R-:W-:-:S05]  /*a050*/  HADD2.F32 R4, -RZ, R149.H0_H0 ;  /* 0x20000095ff047230 */ /* 0x02efca0000004100 */
[----:B------:R-:W-:-:S04]  /*a060*/  FMUL R4, R4, R145 ;  /* 0x0000009104047220 */ /* 0x000fc80000400000 */
[----:B------:R-:W-:-:S05]  /*a070*/  FFMA R4, R31, R144, R4 ;  /* 0x000000901f047223 */ /* 0x000fca0000000004 */
[----:B------:R-:W-:-:S05]  /*a080*/  F2FP.F16.F32.PACK_AB R4, RZ, R4 ;  /* 0x00000004ff04723e */ /* 0x000fca00000000ff */
[----:B------:R4:W-:Y:S01]  /*a090*/  STG.E.U16 desc[UR58][R12.64+0x1d2], R4 ;  /* 0x0001d2040c007986 */ /* 0x0009e2000c10153a */
[----:B------:R-:W-:Y:S05]  /*a0a0*/  BRA `(.L_x_270) ;  /* 0x0000002800587947 */ /* 0x000fea0003800000 */
.L_x_33:
[----:B------:R-:W-:Y:S01]  /*a0b0*/  ULDC.64 UR4, c[0x0][0x5c0] ;  /* 0x0001700000047ab9 */ /* 0x000fe20000000a00 */
[----:B------:R-:W-:Y:S01]  /*a0c0*/  ISETP.GT.AND P3, PT, R8, 0x1, PT ;  /* 0x000000010800780c */ /* 0x000fe20003f64270 */
[-C--:B------:R-:W-:Y:S01]  /*a0d0*/  FMUL R136, R136, R144.reuse ;  /* 0x0000009088887220 */ /* 0x080fe20000400000 */
[----:B------:R-:W-:Y:S01]  /*a0e0*/  LEA R10, P0, R6, UR4, 0x1 ;  /* 0x00000004060a7c11 */ /* 0x000fe2000f8008ff */
[-C--:B------:R-:W-:Y:S01]  /*a0f0*/  FMUL R137, R137, R144.reuse ;  /* 0x0000009089897220 */ /* 0x080fe20000400000 */
[----:B------:R-:W-:Y:S01]  /*a100*/  SHF.L.U64.HI R5, R4, 0x4, R5 ;  /* 0x0000000404057819 */ /* 0x000fe20000010205 */
[-C--:B------:R-:W-:Y:S01]  /*a110*/  FMUL R138, R138, R144.reuse ;  /* 0x000000908a8a7220 */ /* 0x080fe20000400000 */
[----:B------:R-:W-:Y:S01]  /*a120*/  LEA.HI.X R11, R6, UR5, R9, 0x1, P0 ;  /* 0x00000005060b7c11 */ /* 0x000fe200080f0c09 */
[-C--:B------:R-:W-:Y:S01]  /*a130*/  FMUL R139, R139, R144.reuse ;  /* 0x000000908b8b7220 */ /* 0x080fe20000400000 */
[----:B------:R-:W-:Y:S01]  /*a140*/  ISETP.GT.AND P0, PT, R3, RZ, P3 ;  /* 0x000000ff0300720c */ /* 0x000fe20001f04270 */
[----:B------:R-:W-:Y:S01]  /*a150*/  FMUL R140, R140, R144 ;  /* 0x000000908c8c7220 */ /* 0x000fe20000400000 */
[----:B------:R-:W-:Y:S01]  /*a160*/  F2FP.F16.F32.PACK_AB R136, RZ, R136 ;  /* 0x00000088ff88723e */ /* 0x000fe200000000ff */
[-C--:B------:R-:W-:Y:S01]  /*a170*/  FMUL R141, R141, R144.reuse ;  /* 0x000000908d8d7220 */ /* 0x080fe20000400000 */
[----:B------:R-:W-:Y:S01]  /*a180*/  F2FP.F16.F32.PACK_AB R137, RZ, R137 ;  /* 0x00000089ff89723e */ /* 0x000fe200000000ff */
[----:B------:R-:W-:Y:S01]  /*a190*/  FMUL R142, R142, R144 ;  /* 0x000000908e8e7220 */ /* 0x000fe20000400000 */
[----:B------:R-:W-:Y:S01]  /*a1a0*/  LEA R4, P4, R4, R10, 0x4 ;  /* 0x0000000a04047211 */ /* 0x000fe200078820ff */
[----:B------:R-:W-:Y:S01]  /*a1b0*/  @P2 STG.E.U16 desc[UR58][R10.64], R136 ;  /* 0x000000880a002986 */ /* 0x000fe2000c10153a */
[----:B------:R-:W-:Y:S01]  /*a1c0*/  ISETP.GT.AND P2, PT, R8, 0x8, PT ;  /* 0x000000080800780c */ /* 0x000fe20003f44270 */
[----:B------:R-:W-:Y:S01]  /*a1d0*/  FMUL R143, R143, R144 ;  /* 0x000000908f8f7220 */ /* 0x000fe20000400000 */
[----:B------:R-:W-:Y:S01]  /*a1e0*/  ISETP.GT.AND P1, PT, R3, 0x8, P1 ;  /* 0x000000080300780c */ /* 0x000fe20000f24270 */
[--C-:B------:R-:W-:Y:S01]  /*a1f0*/  IMAD.X R5, R5, 0x1, R11.reuse, P4 ;  /* 0x0000000105057824 */ /* 0x100fe200020e060b */
[C---:B------:R-:W-:Y:S01]  /*a200*/  ISETP.GT.AND P5, PT, R3.reuse, RZ, P2 ;  /* 0x000000ff0300720c */ /* 0x040fe200017a4270 */
[--C-:B------:R-:W-:Y:S01]  /*a210*/  @P0 IMAD.MOV.U32 R6, RZ, RZ, R10.reuse ;  /* 0x000000ffff060224 */ /* 0x100fe200078e000a */
[----:B------:R-:W-:Y:S01]  /*a220*/  ISETP.GT.AND P3, PT, R3, 0x8, P3 ;  /* 0x000000080300780c */ /* 0x000fe20001f64270 */
[--C-:B------:R-:W-:Y:S01]  /*a230*/  @P0 IMAD.MOV.U32 R7, RZ, RZ, R11.reuse ;  /* 0x000000ffff070224 */ /* 0x100fe200078e000b */
[----:B------:R-:W-:Y:S01]  /*a240*/  F2FP.F16.F32.PACK_AB R138, RZ, R138 ;  /* 0x0000008aff8a723e */ /* 0x000fe200000000ff */
[-C--:B------:R-:W-:Y:S01]  /*a250*/  FMUL R128, R128, R144.reuse ;  /* 0x0000009080807220 */ /* 0x080fe20000400000 */
[----:B------:R-:W-:Y:S01]  /*a260*/  F2FP.F16.F32.PACK_AB R139, RZ, R139 ;  /* 0x0000008bff8b723e */ /* 0x000fe200000000ff */
[-C--:B------:R-:W-:Y:S01]  /*a270*/  FMUL R129, R129, R144.reuse ;  /* 0x0000009081817220 */ /* 0x080fe20000400000 */
[----:B------:R0:W-:Y:S01]  /*a280*/  @P0 STG.E.U16 desc[UR58][R6.64+0x2], R137 ;  /* 0x0000028906000986 */ /* 0x0001e2000c10153a */
[----:B------:R-:W-:Y:S01]  /*a290*/  ISETP.GT.AND P0, PT, R8, 0x9, PT ;  /* 0x000000090800780c */ /* 0x000fe20003f04270 */
[----:B------:R-:W-:Y:S01]  /*a2a0*/  FMUL R130, R130, R144 ;  /* 0x0000009082827220 */ /* 0x000fe20000400000 */
[----:B------:R-:W-:Y:S01]  /*a2b0*/  F2FP.F16.F32.PACK_AB R140, RZ, R140 ;  /* 0x0000008cff8c723e */ /* 0x000fe200000000ff */
[----:B------:R-:W-:Y:S01]  /*a2c0*/  @P1 STG.E.U16 desc[UR58][R4.64], R138 ;  /* 0x0000008a04001986 */ /* 0x000fe2000c10153a */
[----:B------:R-:W-:Y:S01]  /*a2d0*/  ISETP.GT.AND P4, PT, R3, RZ, P0 ;  /* 0x000000ff0300720c */ /* 0x000fe20000784270 */
[-C--:B------:R-:W-:Y:S01]  /*a2e0*/  FMUL R131, R131, R144.reuse ;  /* 0x0000009083837220 */ /* 0x080fe20000400000 */
[----:B------:R-:W-:Y:S01]  /*a2f0*/  ISETP.GT.AND P1, PT, R8, 0x10, PT ;  /* 0x000000100800780c */ /* 0x000fe20003f24270 */
[----:B------:R-:W-:Y:S01]  /*a300*/  @P3 STG.E.U16 desc[UR58][R4.64+0x2], R139 ;  /* 0x0000028b04003986 */ /* 0x000fe2000c10153a */
[----:B------:R-:W-:Y:S01]  /*a310*/  F2FP.F16.F32.PACK_AB R141, RZ, R141 ;  /* 0x0000008dff8d723e */ /* 0x000fe200000000ff */
[-C--:B------:R-:W-:Y:S01]  /*a320*/  FMUL R132, R132, R144.reuse ;  /* 0x0000009084847220 */ /* 0x080fe20000400000 */
[C---:B------:R-:W-:Y:S01]  /*a330*/  ISETP.GT.AND P2, PT, R3.reuse, 0x8, P2 ;  /* 0x000000080300780c */ /* 0x040fe20001744270 */
[--C-:B0-----:R-:W-:Y:S01]  /*a340*/  @P5 IMAD.MOV.U32 R6, RZ, RZ, R10.reuse ;  /* 0x000000ffff065224 */ /* 0x101fe200078e000a */
[----:B------:R-:W-:Y:S01]  /*a350*/  ISETP.GT.AND P3, PT, R3, 0x8, P0 ;  /* 0x000000080300780c */ /* 0x000fe20000764270 */
[--C-:B------:R-:W-:Y:S01]  /*a360*/  @P5 IMAD.MOV.U32 R7, RZ, RZ, R11.reuse ;  /* 0x000000ffff075224 */ /* 0x100fe200078e000b */
[----:B------:R-:W-:Y:S01]  /*a370*/  ISETP.GT.AND P0, PT, R8, 0x11, PT ;  /* 0x000000110800780c */ /* 0x000fe20003f04270 */
[----:B------:R-:W-:Y:S01]  /*a380*/  FMUL R133, R133, R144 ;  /* 0x0000009085857220 */ /* 0x000fe20000400000 */
[----:B------:R-:W-:Y:S01]  /*a390*/  F2FP.F16.F32.PACK_AB R142, RZ, R142 ;  /* 0x0000008eff8e723e */ /* 0x000fe200000000ff */
[-C--:B------:R-:W-:Y:S01]  /*a3a0*/  FMUL R134, R134, R144.reuse ;  /* 0x0000009086867220 */ /* 0x080fe20000400000 */
[----:B------:R0:W-:Y:S01]  /*a3b0*/  @P5 STG.E.U16 desc[UR58][R6.64+0x10], R140 ;  /* 0x0000108c06005986 */ /* 0x0001e2000c10153a */
[----:B------:R-:W-:Y:S01]  /*a3c0*/  ISETP.GT.AND P5, PT, R3, RZ, P1 ;  /* 0x000000ff0300720c */ /* 0x000fe20000fa4270 */
[-C--:B------:R-:W-:Y:S01]  /*a3d0*/  FMUL R135, R135, R144.reuse ;  /* 0x0000009087877220 */ /* 0x080fe20000400000 */
[----:B------:R-:W-:Y:S01]  /*a3e0*/  F2FP.F16.F32.PACK_AB R143, RZ, R143 ;  /* 0x0000008fff8f723e */ /* 0x000fe200000000ff */
[----:B------:R-:W-:Y:S01]  /*a3f0*/  FMUL R120, R120, R144 ;  /* 0x0000009078787220 */ /* 0x000fe20000400000 */
[----:B------:R-:W-:Y:S01]  /*a400*/  F2FP.F16.F32.PACK_AB R128, RZ, R128 ;  /* 0x00000080ff80723e */ /* 0x000fe200000000ff */
[-C--:B------:R-:W-:Y:S01]  /*a410*/  FMUL R121, R121, R144.reuse ;  /* 0x0000009079797220 */ /* 0x080fe20000400000 */
[----:B------:R-:W-:Y:S01]  /*a420*/  F2FP.F16.F32.PACK_AB R129, RZ, R129 ;  /* 0x00000081ff81723e */ /* 0x000fe200000000ff */
[-C--:B------:R-:W-:Y:S01]  /*a430*/  FMUL R122, R122, R144.reuse ;  /* 0x000000907a7a7220 */ /* 0x080fe20000400000 */
[----:B------:R-:W-:Y:S01]  /*a440*/  ISETP.GT.AND P1, PT, R3, 0x8, P1 ;  /* 0x000000080300780c */ /* 0x000fe20000f24270 */
[----:B------:R-:W-:Y:S01]  /*a450*/  FMUL R123, R123, R144 ;  /* 0x000000907b7b7220 */ /* 0x000fe20000400000 */
[----:B------:R-:W-:Y:S01]  /*a460*/  F2FP.F16.F32.PACK_AB R130, RZ, R130 ;  /* 0x00000082ff82723e */ /* 0x000fe200000000ff */
[--C-:B0-----:R-:W-:Y:S01]  /*a470*/  @P4 IMAD.MOV.U32 R6, RZ, RZ, R10.reuse ;  /* 0x000000ffff064224 */ /* 0x101fe200078e000a */
[----:B------:R-:W-:Y:S01]  /*a480*/  F2FP.F16.F32.PACK_AB R131, RZ, R131 ;  /* 0x00000083ff83723e */ /* 0x000fe200000000ff */
[--C-:B------:R-:W-:Y:S01]  /*a490*/  @P4 IMAD.MOV.U32 R7, RZ, RZ, R11.reuse ;  /* 0x000000ffff074224 */ /* 0x100fe200078e000b */
[----:B------:R-:W-:Y:S01]  /*a4a0*/  F2FP.F16.F32.PACK_AB R132, RZ, R132 ;  /* 0x00000084ff84723e */ /* 0x000fe200000000ff */
[-C--:B------:R-:W-:Y:S01]  /*a4b0*/  FMUL R124, R124, R144.reuse ;  /* 0x000000907c7c7220 */ /* 0x080fe20000400000 */
[----:B------:R-:W-:Y:S01]  /*a4c0*/  F2FP.F16.F32.PACK_AB R133, RZ, R133 ;  /* 0x00000085ff85723e */ /* 0x000fe200000000ff */
[-C--:B------:R-:W-:Y:S01]  /*a4d0*/  FMUL R125, R125, R144.reuse ;  /* 0x000000907d7d7220 */ /* 0x080fe20000400000 */
[----:B------:R0:W-:Y:S01]  /*a4e0*/  @P4 STG.E.U16 desc[UR58][R6.64+0x12], R141 ;  /* 0x0000128d06004986 */ /* 0x0001e2000c10153a */
[----:B------:R-:W-:Y:S01]  /*a4f0*/  ISETP.GT.AND P4, PT, R3, RZ, P0 ;  /* 0x000000ff0300720c */ /* 0x000fe20000784270 */
[----:B------:R-:W-:Y:S01]  /*a500*/  FMUL R126, R126, R144 ;  /* 0x000000907e7e7220 */ /* 0x000fe20000400000 */
[----:B------:R-:W-:Y:S01]  /*a510*/  F2FP.F16.F32.PACK_AB R134, RZ, R134 ;  /* 0x00000086ff86723e */ /* 0x000fe200000000ff */
[----:B------:R-:W-:Y:S01]  /*a520*/  @P2 STG.E.U16 desc[UR58][R4.64+0x10], R142 ;  /* 0x0000108e04002986 */ /* 0x000fe2000c10153a */
[----:B------:R-:W-:Y:S01]  /*a530*/  ISETP.GT.AND P2, PT, R8, 0x18, PT ;  /* 0x000000180800780c */ /* 0x000fe20003f44270 */
[-C--:B------:R-:W-:Y:S01]  /*a540*/  FMUL R127, R127, R144.reuse ;  /* 0x000000907f7f7220 */ /* 0x080fe20000400000 */
[----:B------:R-:W-:Y:S01]  /*a550*/  F2FP.F16.F32.PACK_AB R135, RZ, R135 ;  /* 0x00000087ff87723e */ /* 0x000fe200000000ff */
[----:B------:R-:W-:Y:S01]  /*a560*/  @P3 STG.E.U16 desc[UR58][R4.64+0x12], R143 ;  /* 0x0000128f04003986 */ /* 0x000fe2000c10153a */
[----:B------:R-:W-:Y:S01]  /*a570*/  ISETP.GT.AND P3, PT, R3, 0x8, P0 ;  /* 0x000000080300780c */ /* 0x000fe20000764270 */
[----:B------:R-:W-:Y:S01]  /*a580*/  FMUL R112, R112, R144 ;  /* 0x0000009070707220 */ /* 0x000fe20000400000 */
[----:B------:R-:W-:Y:S01]  /*a590*/  ISETP.GT.AND P0, PT, R8, 0x19, PT ;  /* 0x000000190800780c */ /* 0x000fe20003f04270 */
[--C-:B0-----:R-:W-:Y:S01]  /*a5a0*/  @P5 IMAD.MOV.U32 R6, RZ, RZ, R10.reuse ;  /* 0x000000ffff065224 */ /* 0x101fe200078e000a */
[----:B------:R-:W-:Y:S01]  /*a5b0*/  F2FP.F16.F32.PACK_AB R120, RZ, R120 ;  /* 0x00000078ff78723e */ /* 0x000fe200000000ff */
[--C-:B------:R-:W-:Y:S01]  /*a5c0*/  @P5 IMAD.MOV.U32 R7, RZ, RZ, R11.reuse ;  /* 0x000000ffff075224 */ /* 0x100fe200078e000b */
[----:B------:R-:W-:Y:S01]  /*a5d0*/  F2FP.F16.F32.PACK_AB R121, RZ, R121 ;  /* 0x00000079ff79723e */ /* 0x000fe200000000ff */
        /* <DEDUP_REMOVED lines=11> */
[----:B------:R-:W-:Y:S01]  /*a690*/  FMUL R118, R118, R144 ;  /* 0x0000009076767220 */ /* 0x000fe20000400000 */
[----:B------:R-:W-:Y:S01]  /*a6a0*/  F2FP.F16.F32.PACK_AB R126, RZ, R126 ;  /* 0x0000007eff7e723e */ /* 0x000fe200000000ff */
[----:B------:R-:W-:Y:S01]  /*a6b0*/  FMUL R119, R119, R144 ;  /* 0x0000009077777220 */ /* 0x000fe20000400000 */
[----:B------:R-:W-:Y:S01]  /*a6c0*/  F2FP.F16.F32.PACK_AB R127, RZ, R127 ;  /* 0x0000007fff7f723e */ /* 0x000fe200000000ff */
        /* <DEDUP_REMOVED lines=8> */
[C---:B------:R-:W-:Y:S01]  /*a750*/  ISETP.GT.AND P4, PT, R3.reuse, RZ, P0 ;  /* 0x000000ff0300720c */ /* 0x040fe20000784270 */
[-C--:B------:R-:W-:Y:S01]  /*a760*/  FMUL R106, R106, R144.reuse ;  /* 0x000000906a6a7220 */ /* 0x080fe20000400000 */
[----:B------:R-:W-:Y:S01]  /*a770*/  F2FP.F16.F32.PACK_AB R115, RZ, R115 ;  /* 0x00000073ff73723e */ /* 0x000fe200000000ff */
[----:B------:R-:W-:Y:S01]  /*a780*/  @P1 STG.E.U16 desc[UR58][R4.64+0x20], R130 ;  /* 0x0000208204001986 */ /* 0x000fe2000c10153a */
[----:B------:R-:W-:Y:S01]  /*a790*/  ISETP.GT.AND P1, PT, R3, 0x8, P2 ;  /* 0x000000080300780c */ /* 0x000fe20001724270 */
[-C--:B------:R-:W-:Y:S01]  /*a7a0*/  FMUL R107, R107, R144.reuse ;  /* 0x000000906b6b7220 */ /* 0x080fe20000400000 */
[----:B------:R-:W-:Y:S01]  /*a7b0*/  ISETP.GT.AND P2, PT, R8, 0x20, PT ;  /* 0x000000200800780c */ /* 0x000fe20003f44270 */
        /* <DEDUP_REMOVED lines=251> */
[----:B0-----:R-:W-:Y:S01]  /*b770*/  @P4 IMAD.MOV.U32 R6, RZ, RZ, R10 ;  /* 0x000000ffff064224 */ /* 0x001fe200078e000a */
[----:B------:R-:W-:Y:S01]  /*b780*/  F2FP.F16.F32.PACK_AB R36, RZ, R36 ;  /* 0x00000024ff24723e */ /* 0x000fe200000000ff */
[----:B------:R-:W-:Y:S01]  /*b790*/  @P4 IMAD.MOV.U32 R7, RZ, RZ, R11 ;  /* 0x000000ffff074224 */ /* 0x000fe200078e000b */
        /* <DEDUP_REMOVED lines=10> */
[----:B------:R-:W-:Y:S01]  /*b840*/  FMUL R31, R31, R144 ;  /* 0x000000901f1f7220 */ /* 0x000fe20000400000 */
[----:B------:R-:W-:Y:S01]  /*b850*/  ISETP.GT.AND P2, PT, R8, 0x58, PT ;  /* 0x000000580800780c */ /* 0x000fe20003f44270 */
[----:B------:R-:W-:Y:S01]  /*b860*/  @P3 STG.E.U16 desc[UR58][R4.64+0x92], R111 ;  /* 0x0000926f04003986 */ /* 0x000fe2000c10153a */
[----:B------:R-:W-:-:S02]  /*b870*/  ISETP.GT.AND P3, PT, R3, 0x8, P0 ;  /* 0x000000080300780c */ /* 0x000fc40000764270 */
[----:B------:R-:W-:Y:S01]  /*b880*/  ISETP.GT.AND P0, PT, R8, 0x59, PT ;  /* 0x000000590800780c */ /* 0x000fe20003f04270 */
[----:B0-----:R-:W-:Y:S01]  /*b890*/  @P5 IMAD.MOV.U32 R6, RZ, RZ, R10 ;  /* 0x000000ffff065224 */ /* 0x001fe200078e000a */
[----:B------:R-:W-:Y:S01]  /*b8a0*/  F2FP.F16.F32.PACK_AB R24, RZ, R24 ;  /* 0x00000018ff18723e */ /* 0x000fe200000000ff */
[----:B------:R-:W-:Y:S01]  /*b8b0*/  @P5 IMAD.MOV.U32 R7, RZ, RZ, R11 ;  /* 0x000000ffff075224 */ /* 0x000fe200078e000b */
[----:B------:R-:W-:Y:S02]  /*b8c0*/  F2FP.F16.F32.PACK_AB R25, RZ, R25 ;  /* 0x00000019ff19723e */ /* 0x000fe400000000ff */
[----:B------:R-:W-:Y:S02]  /*b8d0*/  F2FP.F16.F32.PACK_AB R26, RZ, R26 ;  /* 0x0000001aff1a723e */ /* 0x000fe400000000ff */
[----:B------:R0:W-:Y:S01]  /*b8e0*/  @P5 STG.E.U16 desc[UR58][R6.64+0xa0], R96 ;  /* 0x0000a06006005986 */ /* 0x0001e2000c10153a */
[----:B------:R-:W-:Y:S02]  /*b8f0*/  ISETP.GT.AND P5, PT, R3, RZ, P2 ;  /* 0x000000ff0300720c */ /* 0x000fe400017a4270 */
[----:B------:R-:W-:-:S02]  /*b900*/  F2FP.F16.F32.PACK_AB R27, RZ, R27 ;  /* 0x0000001bff1b723e */ /* 0x000fc400000000ff */
[----:B------:R-:W-:Y:S02]  /*b910*/  F2FP.F16.F32.PACK_AB R28, RZ, R28 ;  /* 0x0000001cff1c723e */ /* 0x000fe400000000ff */
[----:B------:R-:W-:Y:S02]  /*b920*/  F2FP.F16.F32.PACK_AB R29, RZ, R29 ;  /* 0x0000001dff1d723e */ /* 0x000fe400000000ff */
[----:B------:R-:W-:Y:S02]  /*b930*/  F2FP.F16.F32.PACK_AB R30, RZ, R30 ;  /* 0x0000001eff1e723e */ /* 0x000fe400000000ff */
[----:B------:R-:W-:Y:S01]  /*b940*/  F2FP.F16.F32.PACK_AB R31, RZ, R31 ;  /* 0x0000001fff1f723e */ /* 0x000fe200000000ff */
[----:B0-----:R-:W-:Y:S02]  /*b950*/  @P4 IMAD.MOV.U32 R6, RZ, RZ, R10 ;  /* 0x000000ffff064224 */ /* 0x001fe400078e000a */
[----:B------:R-:W-:-:S05]  /*b960*/  @P4 IMAD.MOV.U32 R7, RZ, RZ, R11 ;  /* 0x000000ffff074224 */ /* 0x000fca00078e000b */
[----:B------:R0:W-:Y:S01]  /*b970*/  @P4 STG.E.U16 desc[UR58][R6.64+0xa2], R97 ;  /* 0x0000a26106004986 */ /* 0x0001e2000c10153a */
[----:B------:R-:W-:-:S03]  /*b980*/  ISETP.GT.AND P4, PT, R3, RZ, P0 ;  /* 0x000000ff0300720c */ /* 0x000fc60000784270 */
[----:B------:R-:W-:Y:S01]  /*b990*/  @P1 STG.E.U16 desc[UR58][R4.64+0xa0], R98 ;  /* 0x0000a06204001986 */ /* 0x000fe2000c10153a */
[C---:B------:R-:W-:Y:S02]  /*b9a0*/  ISETP.GT.AND P1, PT, R3.reuse, 0x8, P2 ;  /* 0x000000080300780c */ /* 0x040fe40001724270 */
[C---:B------:R-:W-:Y:S01]  /*b9b0*/  ISETP.GT.AND P2, PT, R8.reuse, 0x60, PT ;  /* 0x000000600800780c */ /* 0x040fe20003f44270 */
[----:B------:R-:W-:Y:S01]  /*b9c0*/  @P3 STG.E.U16 desc[UR58][R4.64+0xa2], R99 ;  /* 0x0000a26304003986 */ /* 0x000fe2000c10153a */
[----:B------:R-:W-:Y:S02]  /*b9d0*/  ISETP.GT.AND P3, PT, R3, 0x8, P0 ;  /* 0x000000080300780c */ /* 0x000fe40000764270 */
[----:B------:R-:W-:Y:S01]  /*b9e0*/  ISETP.GT.AND P0, PT, R8, 0x61, PT ;  /* 0x000000610800780c */ /* 0x000fe20003f04270 */
[----:B0-----:R-:W-:Y:S02]  /*b9f0*/  @P5 IMAD.MOV.U32 R6, RZ, RZ, R10 ;  /* 0x000000ffff065224 */ /* 0x001fe400078e000a */
[----:B------:R-:W-:-:S05]  /*ba00*/  @P5 IMAD.MOV.U32 R7, RZ, RZ, R11 ;  /* 0x000000ffff075224 */ /* 0x000fca00078e000b */
[----:B------:R0:W-:Y:S01]  /*ba10*/  @P5 STG.E.U16 desc[UR58][R6.64+0xb0], R100 ;  /* 0x0000b06406005986 */ /* 0x0001e2000c10153a */
[----:B------:R-:W-:Y:S01]  /*ba20*/  ISETP.GT.AND P5, PT, R3, RZ, P2 ;  /* 0x000000ff0300720c */ /* 0x000fe200017a4270 */
        /* <DEDUP_REMOVED lines=181> */
[C---:B------:R-:W-:Y:S02]  /*c580*/  ISETP.GT.AND P5, PT, R3.reuse, RZ, P2 ;  /* 0x000000ff0300720c */ /* 0x040fe400017a4270 */
[----:B------:R-:W-:Y:S01]  /*c590*/  ISETP.GT.AND P2, PT, R3, 0x8, P2 ;  /* 0x000000080300780c */ /* 0x000fe20001744270 */
[----:B0-----:R-:W-:Y:S02]  /*c5a0*/  @P4 IMAD.MOV.U32 R6, RZ, RZ, R10 ;  /* 0x000000ffff064224 */ /* 0x001fe400078e000a */
[----:B------:R-:W-:-:S05]  /*c5b0*/  @P4 IMAD.MOV.U32 R7, RZ, RZ, R11 ;  /* 0x000000ffff074224 */ /* 0x000fca00078e000b */
[----:B------:R0:W-:Y:S01]  /*c5c0*/  @P4 STG.E.U16 desc[UR58][R6.64+0x182], R41 ;  /* 0x0001822906004986 */ /* 0x0001e2000c10153a */
[C---:B------:R-:W-:Y:S02]  /*c5d0*/  ISETP.GT.AND P4, PT, R3.reuse, RZ, P0 ;  /* 0x000000ff0300720c */ /* 0x040fe40000784270 */
[----:B------:R-:W-:Y:S01]  /*c5e0*/  ISETP.GT.AND P0, PT, R3, 0x8, P0 ;  /* 0x000000080300780c */ /* 0x000fe20000704270 */
[----:B------:R-:W-:Y:S01]  /*c5f0*/  @P1 STG.E.U16 desc[UR58][R4.64+0x180], R42 ;  /* 0x0001802a04001986 */ /* 0x000fe2000c10153a */
[----:B------:R-:W-:-:S03]  /*c600*/  ISETP.GT.AND P1, PT, R8, 0xd1, PT ;  /* 0x000000d10800780c */ /* 0x000fc60003f24270 */
[----:B------:R-:W-:Y:S01]  /*c610*/  @P3 STG.E.U16 desc[UR58][R4.64+0x182], R43 ;  /* 0x0001822b04003986 */ /* 0x000fe2000c10153a */
        /* <DEDUP_REMOVED lines=9> */
[----:B------:R-:W-:Y:S04]  /*c6b0*/  @P2 STG.E.U16 desc[UR58][R4.64+0x190], R46 ;  /* 0x0001902e04002986 */ /* 0x000fe8000c10153a */
[----:B------:R-:W-:Y:S01]  /*c6c0*/  @P0 STG.E.U16 desc[UR58][R4.64+0x192], R47 ;  /* 0x0001922f04000986 */ /* 0x000fe2000c10153a */
[----:B------:R-:W-:Y:S01]  /*c6d0*/  ISETP.GT.AND P0, PT, R3, 0x8, P3 ;  /* 0x000000080300780c */ /* 0x000fe20001f04270 */
[----:B0-----:R-:W-:Y:S02]  /*c6e0*/  @P5 IMAD.MOV.U32 R6, RZ, RZ, R10 ;  /* 0x000000ffff065224 */ /* 0x001fe400078e000a */
[----:B------:R-:W-:-:S05]  /*c6f0*/  @P5 IMAD.MOV.U32 R7, RZ, RZ, R11 ;  /* 0x000000ffff075224 */ /* 0x000fca00078e000b */
[----:B------:R0:W-:Y:S01]  /*c700*/  @P5 STG.E.U16 desc[UR58][R6.64+0x1a0], R32 ;  /* 0x0001a02006005986 */ /* 0x0001e2000c10153a */
[----:B------:R-:W-:Y:S02]  /*c710*/  ISETP.GT.AND P5, PT, R3, 0x8, P1 ;  /* 0x000000080300780c */ /* 0x000fe40000fa4270 */
[----:B------:R-:W-:-:S04]  /*c720*/  ISETP.GT.AND P1, PT, R8, 0xd9, PT ;  /* 0x000000d90800780c */ /* 0x000fc80003f24270 */
[----:B------:R-:W-:Y:S01]  /*c730*/  ISETP.GT.AND P3, PT, R3, RZ, P1 ;  /* 0x000000ff0300720c */ /* 0x000fe20000f64270 */
[----:B0-----:R-:W-:Y:S02]  /*c740*/  @P4 IMAD.MOV.U32 R6, RZ, RZ, R10 ;  /* 0x000000ffff064224 */ /* 0x001fe400078e000a */
[----:B------:R-:W-:-:S05]  /*c750*/  @P4 IMAD.MOV.U32 R7, RZ, RZ, R11 ;  /* 0x000000ffff074224 */ /* 0x000fca00078e000b */
[----:B------:R0:W-:Y:S01]  /*c760*/  @P4 STG.E.U16 desc[UR58][R6.64+0x1a2], R33 ;  /* 0x0001a22106004986 */ /* 0x0001e2000c10153a */
[----:B------:R-:W-:-:S03]  /*c770*/  ISETP.GT.AND P4, PT, R8, 0xd8, PT ;  /* 0x000000d80800780c */ /* 0x000fc60003f84270 */
[----:B------:R-:W-:Y:S01]  /*c780*/  @P0 STG.E.U16 desc[UR58][R4.64+0x1a0], R34 ;  /* 0x0001a02204000986 */ /* 0x000fe2000c10153a */
[C---:B------:R-:W-:Y:S02]  /*c790*/  ISETP.GT.AND P2, PT, R3.reuse, RZ, P4 ;  /* 0x000000ff0300720c */ /* 0x040fe40002744270 */
[C---:B------:R-:W-:Y:S01]  /*c7a0*/  ISETP.GT.AND P4, PT, R3.reuse, 0x8, P4 ;  /* 0x000000080300780c */ /* 0x040fe20002784270 */
[----:B------:R-:W-:Y:S01]  /*c7b0*/  @P5 STG.E.U16 desc[UR58][R4.64+0x1a2], R35 ;  /* 0x0001a22304005986 */ /* 0x000fe2000c10153a */
[----:B------:R-:W-:Y:S02]  /*c7c0*/  ISETP.GT.AND P5, PT, R3, 0x8, P1 ;  /* 0x000000080300780c */ /* 0x000fe40000fa4270 */
[C---:B------:R-:W-:Y:S02]  /*c7d0*/  ISETP.GT.AND P0, PT, R8.reuse, 0xe1, PT ;  /* 0x000000e10800780c */ /* 0x040fe40003f04270 */
[----:B------:R-:W-:-:S05]  /*c7e0*/  ISETP.GT.AND P1, PT, R8, 0xe9, PT ;  /* 0x000000e90800780c */ /* 0x000fca0003f24270 */
[----:B0-----:R-:W-:Y:S02]  /*c7f0*/  @P2 IMAD.MOV.U32 R6, RZ, RZ, R10 ;  /* 0x000000ffff062224 */ /* 0x001fe400078e000a */
[----:B------:R-:W-:-:S05]  /*c800*/  @P2 IMAD.MOV.U32 R7, RZ, RZ, R11 ;  /* 0x000000ffff072224 */ /* 0x000fca00078e000b */
[----:B------:R0:W-:Y:S01]  /*c810*/  @P2 STG.E.U16 desc[UR58][R6.64+0x1b0], R36 ;  /* 0x0001b02406002986 */ /* 0x0001e2000c10153a */
[----:B------:R-:W-:Y:S01]  /*c820*/  ISETP.GT.AND P2, PT, R8, 0xe8, PT ;  /* 0x000000e80800780c */ /* 0x000fe20003f44270 */
        /* <DEDUP_REMOVED lines=8> */
[C---:B------:R-:W-:Y:S02]  /*c8b0*/  ISETP.GT.AND P5, PT, R3.reuse, RZ, P0 ;  /* 0x000000ff0300720c */ /* 0x040fe400007a4270 */
[----:B------:R-:W-:-:S07]  /*c8c0*/  ISETP.GT.AND P0, PT, R3, 0x8, P0 ;  /* 0x000000080300780c */ /* 0x000fce0000704270 */
        /* <DEDUP_REMOVED lines=10> */
[----:B------:R-:W-:Y:S04]  /*c970*/  @P3 STG.E.U16 desc[UR58][R4.64+0x1c0], R26 ;  /* 0x0001c01a04003986 */ /* 0x000fe8000c10153a */
[----:B------:R-:W-:Y:S06]  /*c980*/  @P0 STG.E.U16 desc[UR58][R4.64+0x1c2], R27 ;  /* 0x0001c21b04000986 */ /* 0x000fec000c10153a */
[----:B0-----:R-:W-:-:S02]  /*c990*/  @P5 IMAD.MOV.U32 R6, RZ, RZ, R10 ;  /* 0x000000ffff065224 */ /* 0x001fc400078e000a */
[----:B------:R-:W-:-:S05]  /*c9a0*/  @P5 IMAD.MOV.U32 R7, RZ, RZ, R11 ;  /* 0x000000ffff075224 */ /* 0x000fca00078e000b */
[----:B------:R0:W-:Y:S04]  /*c9b0*/  @P5 STG.E.U16 desc[UR58][R6.64+0x1d0], R28 ;  /* 0x0001d01c06005986 */ /* 0x0001e8000c10153a */
[----:B------:R1:W-:Y:S04]  /*c9c0*/  @P4 STG.E.U16 desc[UR58][R10.64+0x1d2], R29 ;  /* 0x0001d21d0a004986 */ /* 0x0003e8000c10153a */
[----:B------:R1:W-:Y:S01]  /*c9d0*/  @P2 STG.E.U16 desc[UR58][R4.64+0x1d0], R30 ;  /* 0x0001d01e04002986 */ /* 0x0003e2000c10153a */
[----:B0-----:R-:W-:Y:S02]  /*c9e0*/  @P1 IMAD.MOV.U32 R6, RZ, RZ, R4 ;  /* 0x000000ffff061224 */ /* 0x001fe400078e0004 */
[----:B------:R-:W-:-:S05]  /*c9f0*/  @P1 IMAD.MOV.U32 R7, RZ, RZ, R5 ;  /* 0x000000ffff071224 */ /* 0x000fca00078e0005 */
[----:B------:R1:W-:Y:S02]  /*ca00*/  @P1 STG.E.U16 desc[UR58][R6.64+0x1d2], R31 ;  /* 0x0001d21f06001986 */ /* 0x0003e4000c10153a */
.L_x_270:
[----:B------:R-:W-:Y:S05]  /*ca10*/  BSYNC B0 ;  /* 0x0000000000007941 */ /* 0x000fea0003800000 */
.L_x_32:
[----:B------:R-:W-:Y:S01]  /*ca20*/  ULDC UR4, c[0x0][0xc] ;  /* 0x0000030000047ab9 */ /* 0x000fe20000000800 */
[----:B------:R-:W-:Y:S01]  /*ca30*/  ULDC UR5, c[0x0][0x10] ;  /* 0x0000040000057ab9 */ /* 0x000fe20000000800 */
[----:B------:R-:W0:Y:S01]  /*ca40*/  LDC R3, c[0x0][0x14] ;  /* 0x00000500ff037b82 */ /* 0x000e220000000800 */
[----:B------:R-:W-:Y:S01]  /*ca50*/  UIMAD.WIDE.U32 UR4, UR4, UR5, URZ ;  /* 0x00000005040472a5 */ /* 0x000fe2000f8e003f */
[----:B-----5:R-:W-:Y:S02]  /*ca60*/  IMAD.MOV.U32 R149, RZ, RZ, -0x1 ;  /* 0xffffffffff957424 */ /* 0x020fe400078e00ff */
[----:B------:R-:W-:-:S03]  /*ca70*/  IMAD.MOV.U32 R147, RZ, RZ, -0x1 ;  /* 0xffffffffff937424 */ /* 0x000fc600078e00ff */
[----:B0-----:R-:W-:-:S04]  /*ca80*/  IMAD.WIDE.U32 R16, R3, UR4, R16 ;  /* 0x0000000403107c25 */ /* 0x001fc8000f8e0010 */
[----:B------:R-:W-:Y:S01]  /*ca90*/  IMAD R3, R3, UR5, RZ ;  /* 0x0000000503037c24 */ /* 0x000fe2000f8e02ff */
[----:B------:R-:W-:Y:S02]  /*caa0*/  ULDC.64 UR4, c[0x0][0x650] ;  /* 0x0001940000047ab9 */ /* 0x000fe40000000a00 */
[----:B------:R-:W-:Y:S01]  /*cab0*/  ISETP.GE.U32.AND P0, PT, R16, UR4, PT ;  /* 0x0000000410007c0c */ /* 0x000fe2000bf06070 */
[--C-:B------:R-:W-:Y:S01]  /*cac0*/  IMAD.IADD R17, R17, 0x1, R3.reuse ;  /* 0x0000000111117824 */ /* 0x100fe200078e0203 */
[----:B------:R-:W-:-:S04]  /*cad0*/  PRMT R3, RZ, 0x7610, R3 ;  /* 0x00007610ff037816 */ /* 0x000fc80000000003 */
[----:B------:R-:W-:-:S13]  /*cae0*/  ISETP.GE.U32.AND.EX P0, PT, R17, UR5, PT, P0 ;  /* 0x0000000511007c0c */ /* 0x000fda000bf06100 */
[----:B------:R-:W-:Y:S05]  /*caf0*/  @P0 BRA `(.L_x_271) ;  /* 0x0000000400640947 */ /* 0x000fea0003800000 */
[----:B----4-:R-:W0:Y:S01]  /*cb00*/  S2R R12, SR_CTAID.X ;  /* 0x00000000000c7919 */ /* 0x010e220000002500 */
[----:B-1----:R-:W1:Y:S01]  /*cb10*/  LDC.64 R10, c[0x0][0x628] ;  /* 0x00018a00ff0a7b82 */ /* 0x002e620000000a00 */
[----:B------:R-:W-:Y:S01]  /*cb20*/  ULDC UR4, c[0x0][0x150] ;  /* 0x0000540000047ab9 */ /* 0x000fe20000000800 */
[----:B------:R-:W-:Y:S01]  /*cb30*/  IMAD.MOV.U32 R8, RZ, RZ, R16 ;  /* 0x000000ffff087224 */ /* 0x000fe200078e0010 */
[----:B------:R-:W4:Y:S01]  /*cb40*/  S2R R24, SR_CTAID.Y ;  /* 0x0000000000187919 */ /* 0x000f220000002600 */
[----:B------:R-:W-:-:S04]  /*cb50*/  IMAD.MOV.U32 R9, RZ, RZ, R17 ;  /* 0x000000ffff097224 */ /* 0x000fc800078e0011 */
[----:B------:R-:W2:Y:S08]  /*cb60*/  LDC R21, c[0x0][0x144] ;  /* 0x00005100ff157b82 */ /* 0x000eb00000000800 */
[----:B------:R-:W2:Y:S08]  /*cb70*/  LDC R0, c[0x0][0x630] ;  /* 0x00018c00ff007b82 */ /* 0x000eb00000000800 */
[----:B------:R-:W2:Y:S01]  /*cb80*/  LDC.64 R14, c[0x0][0x620] ;  /* 0x00018800ff0e7b82 */ /* 0x000ea20000000a00 */
[----:B-1----:R-:W-:-:S04]  /*cb90*/  ISETP.NE.U32.AND P0, PT, R10, RZ, PT ;  /* 0x000000ff0a00720c */ /* 0x002fc80003f05070 */
[----:B------:R-:W-:Y:S02]  /*cba0*/  ISETP.NE.AND.EX P0, PT, R11, RZ, PT, P0 ;  /* 0x000000ff0b00720c */ /* 0x000fe40003f05300 */
[----:B0-----:R-:W-:-:S05]  /*cbb0*/  I2FP.F32.U32 R3, R12 ;  /* 0x0000000c00037245 */ /* 0x001fca0000201000 */
[----:B------:R-:W-:-:S04]  /*cbc0*/  FMUL R3, R3, UR4 ;  /* 0x0000000403037c20 */ /* 0x000fc80008400000 */
[----:B------:R0:W1:Y:S02]  /*cbd0*/  F2I.U32.TRUNC.NTZ R20, R3 ;  /* 0x0000000300147305 */ /* 0x000064000020f000 */
[----:B----4-:R-:W-:Y:S05]  /*cbe0*/  @!P0 BRA `(.L_x_272) ;  /* 0x0000000000288947 */ /* 0x010fea0003800000 */
[----:B0-----:R-:W0:Y:S02]  /*cbf0*/  LDC R3, c[0x0][0x634] ;  /* 0x00018d00ff037b82 */ /* 0x001e240000000800 */
[----:B0-----:R-:W-:-:S05]  /*cc00*/  IADD3 R3, P0, R16, R3, RZ ;  /* 0x0000000310037210 */ /* 0x001fca0007f1e0ff */
[----:B------:R-:W-:-:S04]  /*cc10*/  IMAD.X R13, RZ, RZ, R17, P0 ;  /* 0x000000ffff0d7224 */ /* 0x000fc800000e0611 */
[----:B--23--:R-:W-:-:S04]  /*cc20*/  IMAD.WIDE.U32 R4, R13, R10, RZ ;  /* 0x0000000a0d047225 */ /* 0x00cfc800078e00ff */
[----:B------:R-:W-:-:S04]  /*cc30*/  IMAD.WIDE.U32 R6, P0, R3, R11, R4 ;  /* 0x0000000b03067225 */ /* 0x000fc80007800004 */
[----:B------:R-:W-:-:S04]  /*cc40*/  IMAD.WIDE.U32 R4, R3, R10, RZ ;  /* 0x0000000a03047225 */ /* 0x000fc800078e00ff */
[----:B------:R-:W-:Y:S01]  /*cc50*/  IMAD.X R9, RZ, RZ, RZ, P0 ;  /* 0x000000ffff097224 */ /* 0x000fe200000e06ff */
[----:B------:R-:W-:Y:S01]  /*cc60*/  IADD3 RZ, P0, R5, R6, RZ ;  /* 0x0000000605ff7210 */ /* 0x000fe20007f1e0ff */
[----:B------:R-:W-:-:S04]  /*cc70*/  IMAD.MOV.U32 R8, RZ, RZ, R7 ;  /* 0x000000ffff087224 */ /* 0x000fc800078e0007 */
[----:B------:R-:W-:-:S08]  /*cc80*/  IMAD.WIDE.U32.X R8, R13, R11, R8, P0 ;  /* 0x0000000b0d087225 */ /* 0x000fd000000e0408 */
.L_x_272:
[----:B------:R-:W4:Y:S01]  /*cc90*/  LDC.64 R28, c[0x0][0x640] ;  /* 0x00019000ff1c7b82 */ /* 0x000f220000000a00 */
[-CC-:B--2---:R-:W-:Y:S01]  /*cca0*/  SHF.R.U64 R147, R8, R0.reuse, R9.reuse ;  /* 0x0000000008937219 */ /* 0x184fe20000001209 */
[----:B-1----:R-:W-:Y:S01]  /*ccb0*/  IMAD.MOV R20, RZ, RZ, -R20 ;  /* 0x000000ffff147224 */ /* 0x002fe200078e0a14 */
[----:B------:R-:W-:Y:S01]  /*ccc0*/  SHF.R.U32.HI R0, RZ, R0, R9 ;  /* 0x00000000ff007219 */ /* 0x000fe20000011609 */
[----:B------:R-:W-:Y:S01]  /*ccd0*/  ULDC UR4, c[0x0][0x154] ;  /* 0x0000550000047ab9 */ /* 0x000fe20000000800 */
[----:B0-----:R-:W-:Y:S01]  /*cce0*/  IADD3 R3, P0, RZ, -R147, RZ ;  /* 0x80000093ff037210 */ /* 0x001fe20007f1e0ff */
[----:B------:R-:W-:Y:S02]  /*ccf0*/  IMAD R21, R21, R20, R12 ;  /* 0x0000001415157224 */ /* 0x000fe400078e020c */
[----:B------:R-:W0:Y:S01]  /*cd00*/  LDC R6, c[0x0][0x618] ;  /* 0x00018600ff067b82 */ /* 0x000e220000000800 */
[----:B------:R-:W-:Y:S02]  /*cd10*/  IMAD.MOV.U32 R7, RZ, RZ, 0x1 ;  /* 0x00000001ff077424 */ /* 0x000fe400078e00ff */
[----:B---3--:R-:W-:-:S04]  /*cd20*/  IMAD.X R5, RZ, RZ, ~R0, P0 ;  /* 0x000000ffff057224 */ /* 0x008fc800000e0e00 */
[-C--:B------:R-:W-:Y:S01]  /*cd30*/  IMAD R0, R5, R14.reuse, RZ ;  /* 0x0000000e05007224 */ /* 0x080fe200078e02ff */
[----:B------:R-:W1:Y:S01]  /*cd40*/  LDC R8, c[0x0][0x608] ;  /* 0x00018200ff087b82 */ /* 0x000e620000000800 */
[----:B------:R-:W-:-:S04]  /*cd50*/  IMAD.WIDE.U32 R4, R3, R14, R16 ;  /* 0x0000000e03047225 */ /* 0x000fc800078e0010 */
[----:B------:R-:W-:Y:S01]  /*cd60*/  IMAD R3, R3, R15, R0 ;  /* 0x0000000f03037224 */ /* 0x000fe200078e0200 */
[----:B------:R-:W-:Y:S02]  /*cd70*/  I2FP.F32.U32 R0, R24 ;  /* 0x0000001800007245 */ /* 0x000fe40000201000 */
[----:B------:R-:W2:Y:S01]  /*cd80*/  LDC R26, c[0x0][0x658] ;  /* 0x00019600ff1a7b82 */ /* 0x000ea20000000800 */
[----:B------:R-:W-:Y:S01]  /*cd90*/  IMAD.IADD R3, R5, 0x1, R3 ;  /* 0x0000000105037824 */ /* 0x000fe200078e0203 */
[----:B----4-:R-:W-:Y:S01]  /*cda0*/  ISETP.NE.U32.AND P0, PT, R28, RZ, PT ;  /* 0x000000ff1c00720c */ /* 0x010fe20003f05070 */
[----:B------:R-:W-:Y:S01]  /*cdb0*/  FMUL R0, R0, UR4 ;  /* 0x0000000400007c20 */ /* 0x000fe20008400000 */
[----:B------:R-:W-:Y:S02]  /*cdc0*/  IMAD.MOV.U32 R5, RZ, RZ, -0x1 ;  /* 0xffffffffff057424 */ /* 0x000fe400078e00ff */
[----:B------:R-:W-:Y:S01]  /*cdd0*/  ISETP.NE.AND.EX P0, PT, R29, RZ, PT, P0 ;  /* 0x000000ff1d00720c */ /* 0x000fe20003f05300 */
[----:B------:R3:W4:Y:S01]  /*cde0*/  F2I.U32.TRUNC.NTZ R13, R0 ;  /* 0x00000000000d7305 */ /* 0x000722000020f000 */
[----:B------:R-:W3:Y:S01]  /*cdf0*/  LDC R15, c[0x0][0x148] ;  /* 0x00005200ff0f7b82 */ /* 0x000ee20000000800 */
[----:B0-----:R-:W-:-:S02]  /*ce00*/  SHF.R.U64 R12, R4, R6, R3 ;  /* 0x00000006040c7219 */ /* 0x001fc40000001203 */
[----:B------:R-:W-:-:S05]  /*ce10*/  SHF.R.U32.HI R3, RZ, R6, R3 ;  /* 0x00000006ff037219 */ /* 0x000fca0000011603 */
[----:B------:R-:W0:Y:S01]  /*ce20*/  LDC R20, c[0x0][0x600] ;  /* 0x00018000ff147b82 */ /* 0x000e220000000800 */
[-CC-:B-1----:R-:W-:Y:S02]  /*ce30*/  SHF.R.U64 R10, R12, R8.reuse, R3.reuse ;  /* 0x000000080c0a7219 */ /* 0x182fe40000001203 */
[----:B------:R-:W-:-:S05]  /*ce40*/  SHF.R.U32.HI R3, RZ, R8, R3 ;  /* 0x00000008ff037219 */ /* 0x000fca0000011603 */
[----:B------:R-:W1:Y:S01]  /*ce50*/  LDC R27, c[0x0][0x648] ;  /* 0x00019200ff1b7b82 */ /* 0x000e620000000800 */
[-C--:B--2---:R-:W-:Y:S02]  /*ce60*/  SHF.L.U32 R4, R5, R26.reuse, RZ ;  /* 0x0000001a05047219 */ /* 0x084fe400000006ff */
[-CC-:B------:R-:W-:Y:S02]  /*ce70*/  SHF.R.U64 R14, R10, R26.reuse, R3.reuse ;  /* 0x0000001a0a0e7219 */ /* 0x180fe40000001203 */
[----:B------:R-:W-:Y:S02]  /*ce80*/  SHF.R.U32.HI R5, RZ, R26, R3 ;  /* 0x0000001aff057219 */ /* 0x000fe40000011603 */
[----:B------:R-:W-:Y:S01]  /*ce90*/  LOP3.LUT R25, RZ, R4, RZ, 0x33, !PT ;  /* 0x00000004ff197212 */ /* 0x000fe200078e33ff */
[----:B------:R-:W2:Y:S01]  /*cea0*/  LDC R30, c[0x0][0x638] ;  /* 0x00018e00ff1e7b82 */ /* 0x000ea20000000800 */
[----:B------:R-:W-:Y:S01]  /*ceb0*/  SHF.L.U32 R26, R7, R26, RZ ;  /* 0x0000001a071a7219 */ /* 0x000fe200000006ff */
[----:B------:R-:W-:-:S06]  /*cec0*/  IMAD.MOV.U32 R4, RZ, RZ, R14 ;  /* 0x000000ffff047224 */ /* 0x000fcc00078e000e */
[----:B------:R-:W0:Y:S01]  /*ced0*/  LDC R31, c[0x0][0x610] ;  /* 0x00018400ff1f7b82 */ /* 0x000e220000000800 */
[----:B----4-:R-:W-:Y:S05]  /*cee0*/  @!P0 BRA `(.L_x_273) ;  /* 0x0000000000288947 */ /* 0x010fea0003800000 */
        /* <DEDUP_REMOVED lines=10> */
.L_x_273:
[----:B------:R-:W-:Y:S01]  /*cf90*/  ISETP.NE.AND P0, PT, R2, 0x1, PT ;  /* 0x000000010200780c */ /* 0x000fe20003f05270 */
[----:B0-----:R-:W-:Y:S01]  /*cfa0*/  VIADD R7, R20, 0xffffffff ;  /* 0xffffffff14077836 */ /* 0x001fe20000000000 */
[----:B-1-3--:R-:W-:Y:S01]  /*cfb0*/  SHF.R.U64 R0, R4, R27, R5 ;  /* 0x0000001b04007219 */ /* 0x00afe20000001205 */
[----:B------:R-:W-:Y:S01]  /*cfc0*/  IMAD.MOV R13, RZ, RZ, -R13 ;  /* 0x000000ffff0d7224 */ /* 0x000fe200078e0a0d */
[----:B------:R-:W-:Y:S01]  /*cfd0*/  LOP3.LUT R5, R10, R25, RZ, 0xc0, !PT ;  /* 0x000000190a057212 */ /* 0x000fe200078ec0ff */
[----:B------:R-:W-:Y:S01]  /*cfe0*/  IMAD.MOV.U32 R4, RZ, RZ, 0x1 ;  /* 0x00000001ff047424 */ /* 0x000fe200078e00ff */
[----:B------:R-:W-:Y:S01]  /*cff0*/  LOP3.LUT R12, R12, R7, RZ, 0xc0, !PT ;  /* 0x000000070c0c7212 */ /* 0x000fe200078ec0ff */
[----:B------:R-:W-:Y:S02]  /*d000*/  IMAD.MOV R3, RZ, RZ, -R0 ;  /* 0x000000ffff037224 */ /* 0x000fe400078e0a00 */
[----:B------:R-:W-:Y:S02]  /*d010*/  IMAD R0, R26, R0, R5 ;  /* 0x000000001a007224 */ /* 0x000fe400078e0205 */
[----:B--2---:R-:W-:-:S02]  /*d020*/  IMAD R3, R3, R30, R14 ;  /* 0x0000001e03037224 */ /* 0x004fc400078e020e */
[----:B------:R-:W-:Y:S02]  /*d030*/  @P0 IMAD R21, R15, R13, R24 ;  /* 0x0000000d0f150224 */ /* 0x000fe400078e0218 */
[----:B------:R-:W-:Y:S01]  /*d040*/  IMAD R5, R3, R20, R12 ;  /* 0x0000001403057224 */ /* 0x000fe200078e020c */
[----:B------:R-:W-:Y:S01]  /*d050*/  PRMT R3, R4, 0x7610, R3 ;  /* 0x0000761004037816 */ /* 0x000fe20000000003 */
[----:B------:R-:W-:-:S05]  /*d060*/  IMAD R0, R0, R31, R21 ;  /* 0x0000001f00007224 */ /* 0x000fca00078e0215 */
[----:B------:R-:W-:Y:S02]  /*d070*/  SEL R149, R5, R0, !P0 ;  /* 0x0000000005957207 */ /* 0x000fe40004000000 */
[----:B------:R-:W-:-:S07]  /*d080*/  SEL R0, R0, R5, !P0 ;  /* 0x0000000500007207 */ /* 0x000fce0004000000 */
.L_x_271:
[----:B------:R-:W-:Y:S01]  /*d090*/  LOP3.LUT P0, RZ, R3, 0xff, RZ, 0xc0, !PT ;  /* 0x000000ff03ff7812 */ /* 0x000fe2000780c0ff */
[----:B------:R-:W-:-:S12]  /*d0a0*/  IMAD.MOV.U32 R148, RZ, RZ, R0 ;  /* 0x000000ffff947224 */ /* 0x000fd800078e0000 */
[----:B------:R-:W-:Y:S05]  /*d0b0*/  @P0 BRA `(.L_x_274) ;  /* 0xffffff40004c0947 */ /* 0x000fea000383ffff */
[----:B------:R-:W-:Y:S05]  /*d0c0*/  EXIT ;  /* 0x000000000000794d */ /* 0x000fea0003800000 */
.L_x_7:
[----:B0-----:R-:W-:Y:S01]  /*d0d0*/  ULDC.64 UR4, c[0x0][0x650] ;  /* 0x0001940000047ab9 */ /* 0x001fe20000000a00 */
        /* <DEDUP_REMOVED lines=25> */
.L_x_276:
[----:B------:R-:W0:Y:S01]  /*d270*/  LDC.64 R28, c[0x0][0x640] ;  /* 0x00019000ff1c7b82 */ /* 0x000e220000000a00 */
[-CC-:B------:R-:W-:Y:S01]  /*d280*/  SHF.R.U64 R22, R12, R6.reuse, R13.reuse ;  /* 0x000000060c167219 */ /* 0x180fe2000000120d */
[----:B------:R-:W-:Y:S01]  /*d290*/  IMAD.MOV.U32 R30, RZ, RZ, 0x1 ;  /* 0x00000001ff1e7424 */ /* 0x000fe200078e00ff */
[----:B------:R-:W-:Y:S02]  /*d2a0*/  SHF.R.U32.HI R6, RZ, R6, R13 ;  /* 0x00000006ff067219 */ /* 0x000fe4000001160d */
        /* <DEDUP_REMOVED lines=8> */
[----:B------:R-:W-:Y:S01]  /*d330*/  IMAD.IADD R9, R9, 0x1, R11 ;  /* 0x0000000109097824 */ /* 0x000fe200078e020b */
[----:B0-----:R-:W-:-:S04]  /*d340*/  ISETP.NE.U32.AND P0, PT, R28, RZ, PT ;  /* 0x000000ff1c00720c */ /* 0x001fc80003f05070 */
[----:B------:R-:W-:Y:S02]  /*d350*/  ISETP.NE.AND.EX P0, PT, R29, RZ, PT, P0 ;  /* 0x000000ff1d00720c */ /* 0x000fe40003f05300 */
[----:B------:R-:W0:Y:S01]  /*d360*/  LDC R20, c[0x0][0x600] ;  /* 0x00018000ff147b82 */ /* 0x000e220000000800 */
[-CC-:B-1----:R-:W-:Y:S01]  /*d370*/  SHF.R.U64 R14, R8, R10.reuse, R9.reuse ;  /* 0x0000000a080e7219 */ /* 0x182fe20000001209 */
[----:B------:R-:W-:Y:S01]  /*d380*/  IMAD.MOV.U32 R8, RZ, RZ, -0x1 ;  /* 0xffffffffff087424 */ /* 0x000fe200078e00ff */
[----:B------:R-:W-:-:S05]  /*d390*/  SHF.R.U32.HI R9, RZ, R10, R9 ;  /* 0x0000000aff097219 */ /* 0x000fca0000011609 */
[----:B------:R-:W1:Y:S01]  /*d3a0*/  LDC R24, c[0x0][0x648] ;  /* 0x00019200ff187b82 */ /* 0x000e620000000800 */
[-CC-:B--2---:R-:W-:Y:S02]  /*d3b0*/  SHF.R.U64 R23, R14, R12.reuse, R9.reuse ;  /* 0x0000000c0e177219 */ /* 0x184fe40000001209 */
[----:B------:R-:W-:-:S05]  /*d3c0*/  SHF.R.U32.HI R6, RZ, R12, R9 ;  /* 0x0000000cff067219 */ /* 0x000fca0000011609 */
[----:B------:R-:W2:Y:S01]  /*d3d0*/  LDC R26, c[0x0][0x638] ;  /* 0x00018e00ff1a7b82 */ /* 0x000ea20000000800 */
[-C--:B---3--:R-:W-:Y:S02]  /*d3e0*/  SHF.L.U32 R8, R8, R27.reuse, RZ ;  /* 0x0000001b08087219 */ /* 0x088fe400000006ff */
[-CC-:B------:R-:W-:Y:S02]  /*d3f0*/  SHF.R.U64 R25, R23, R27.reuse, R6.reuse ;  /* 0x0000001b17197219 */ /* 0x180fe40000001206 */
[----:B------:R-:W-:Y:S02]  /*d400*/  LOP3.LUT R32, RZ, R8, RZ, 0x33, !PT ;  /* 0x00000008ff207212 */ /* 0x000fe400078e33ff */
[----:B------:R-:W-:Y:S01]  /*d410*/  SHF.R.U32.HI R9, RZ, R27, R6 ;  /* 0x0000001bff097219 */ /* 0x000fe20000011606 */
[----:B------:R-:W3:Y:S01]  /*d420*/  LDC R31, c[0x0][0x610] ;  /* 0x00018400ff1f7b82 */ /* 0x000ee20000000800 */
[----:B------:R-:W-:Y:S01]  /*d430*/  IMAD.MOV.U32 R8, RZ, RZ, R25 ;  /* 0x000000ffff087224 */ /* 0x000fe200078e0019 */
[----:B------:R-:W-:Y:S06]  /*d440*/  @!P0 BRA `(.L_x_277) ;  /* 0x0000000000288947 */ /* 0x000fec0003800000 */
        /* <DEDUP_REMOVED lines=10> */
.L_x_277:
[----:B------:R-:W-:Y:S02]  /*d4f0*/  ISETP.NE.AND P0, PT, R2, 0x1, PT ;  /* 0x000000010200780c */ /* 0x000fe40003f05270 */
[----:B-1----:R-:W-:Y:S01]  /*d500*/  SHF.R.U64 R6, R8, R24, R9 ;  /* 0x0000001808067219 */ /* 0x002fe20000001209 */
[----:B0-----:R-:W-:Y:S01]  /*d510*/  VIADD R9, R20, 0xffffffff ;  /* 0xffffffff14097836 */ /* 0x001fe20000000000 */
[----:B------:R-:W-:Y:S02]  /*d520*/  SHF.L.U32 R30, R30, R27, RZ ;  /* 0x0000001b1e1e7219 */ /* 0x000fe400000006ff */
[----:B------:R-:W-:Y:S01]  /*d530*/  LOP3.LUT R5, R23, R32, RZ, 0xc0, !PT ;  /* 0x0000002017057212 */ /* 0x000fe200078ec0ff */
[----:B------:R-:W-:-:S04]  /*d540*/  IMAD.MOV R8, RZ, RZ, -R6 ;  /* 0x000000ffff087224 */ /* 0x000fc800078e0a06 */
[----:B------:R-:W-:Y:S01]  /*d550*/  IMAD R6, R30, R6, R5 ;  /* 0x000000061e067224 */ /* 0x000fe200078e0205 */
[----:B------:R-:W-:Y:S01]  /*d560*/  LOP3.LUT R5, R14, R9, RZ, 0xc0, !PT ;  /* 0x000000090e057212 */ /* 0x000fe200078ec0ff */
[----:B------:R-:W-:Y:S02]  /*d570*/  @P0 IMAD R3, R7, R21, R4 ;  /* 0x0000001507030224 */ /* 0x000fe400078e0204 */
[----:B--2---:R-:W-:Y:S02]  /*d580*/  IMAD R4, R8, R26, R25 ;  /* 0x0000001a08047224 */ /* 0x004fe400078e0219 */
[----:B---3--:R-:W-:Y:S02]  /*d590*/  IMAD R3, R6, R31, R3 ;  /* 0x0000001f06037224 */ /* 0x008fe400078e0203 */
[----:B------:R-:W-:Y:S02]  /*d5a0*/  IMAD R4, R4, R20, R5 ;  /* 0x0000001404047224 */ /* 0x000fe400078e0205 */
[----:B------:R-:W-:-:S02]  /*d5b0*/  IMAD.MOV.U32 R8, RZ, RZ, 0x1 ;  /* 0x00000001ff087424 */ /* 0x000fc400078e00ff */
[----:B------:R-:W-:Y:S01]  /*d5c0*/  IMAD.MOV.U32 R6, RZ, RZ, R22 ;  /* 0x000000ffff067224 */ /* 0x000fe200078e0016 */
[----:B------:R-:W-:Y:S02]  /*d5d0*/  SEL R20, R4, R3, !P0 ;  /* 0x0000000304147207 */ /* 0x000fe40004000000 */
[----:B------:R-:W-:-:S07]  /*d5e0*/  SEL R13, R3, R4, !P0 ;  /* 0x00000004030d7207 */ /* 0x000fce0004000000 */
.L_x_275:
[----:B------:R-:W-:-:S08]  /*d5f0*/  NOP ;  /* 0x0000000000007918 */ /* 0x000fd00000000000 */
[----:B------:R-:W0:-:S00]  /*d600*/  USETMAXREG.DEALLOC.CTAPOOL 0x28 ;  /* 0x00000028000079c8 */ /* 0x000e0000080e0500 */
[----:B0-----:R-:W-:-:S13]  /*d610*/  ISETP.NE.AND P0, PT, R0, RZ, PT ;  /* 0x000000ff0000720c */ /* 0x001fda0003f05270 */
[----:B------:R-:W-:Y:S05]  /*d620*/  @P0 EXIT ;  /* 0x000000000000094d */ /* 0x000fea0003800000 */
[----:B------:R-:W-:Y:S01]  /*d630*/  LOP3.LUT P0, RZ, R8, 0xff, RZ, 0xc0, !PT ;  /* 0x000000ff08ff7812 */ /* 0x000fe2000780c0ff */
[----:B------:R-:W-:Y:S02]  /*d640*/  IMAD.MOV.U32 R0, RZ, RZ, 0x1 ;  /* 0x00000001ff007424 */ /* 0x000fe400078e00ff */
[----:B------:R-:W-:-:S10]  /*d650*/  IMAD.MOV.U32 R3, RZ, RZ, RZ ;  /* 0x000000ffff037224 */ /* 0x000fd400078e00ff */
[----:B------:R-:W-:Y:S05]  /*d660*/  @!P0 BRA `(.L_x_278) ;  /* 0x0000000c00408947 */ /* 0x000fea0003800000 */
[----:B------:R-:W0:Y:S01]  /*d670*/  LDC R0, c[0x0][0x28c] ;  /* 0x0000a300ff007b82 */ /* 0x000e220000000800 */
[----:B------:R-:W1:Y:S01]  /*d680*/  S2R R9, SR_CgaCtaId ;  /* 0x0000000000097919 */ /* 0x000e620000008800 */
[----:B------:R-:W-:Y:S01]  /*d690*/  ULDC UR5, c[0x0][0x600] ;  /* 0x0001800000057ab9 */ /* 0x000fe20000000800 */
[----:B------:R-:W-:Y:S01]  /*d6a0*/  ULDC UR4, c[0x0][0xc] ;  /* 0x0000030000047ab9 */ /* 0x000fe20000000800 */
[----:B------:R-:W-:Y:S01]  /*d6b0*/  UIADD3 UR16, UR5, -0x1, URZ ;  /* 0xffffffff05107890 */ /* 0x000fe2000fffe03f */
[----:B------:R-:W-:Y:S01]  /*d6c0*/  BSSY B0, `(.L_x_278) ;  /* 0x00000ca000007945 */ /* 0x000fe20003800000 */
[----:B------:R-:W-:Y:S01]  /*d6d0*/  ULDC UR6, c[0x0][0x658] ;  /* 0x0001960000067ab9 */ /* 0x000fe20000000800 */
[----:B------:R-:W-:Y:S01]  /*d6e0*/  ULDC UR5, c[0x0][0x10] ;  /* 0x0000040000057ab9 */ /* 0x000fe20000000800 */
[----:B------:R-:W-:Y:S01]  /*d6f0*/  UMOV UR7, 0xffffffff ;  /* 0xffffffff00077882 */ /* 0x000fe20000000000 */
[----:B------:R-:W-:Y:S01]  /*d700*/  UMOV UR8, 0x1 ;  /* 0x0000000100087882 */ /* 0x000fe20000000000 */
[----:B------:R-:W-:Y:S01]  /*d710*/  UIMAD.WIDE.U32 UR4, UR4, UR5, URZ ;  /* 0x00000005040472a5 */ /* 0x000fe2000f8e003f */
[----:B------:R-:W-:Y:S01]  /*d720*/  IMAD.MOV.U32 R10, RZ, RZ, 0x1 ;  /* 0x00000001ff0a7424 */ /* 0x000fe200078e00ff */
[----:B------:R-:W-:Y:S01]  /*d730*/  USHF.L.U32 UR7, UR7, UR6, URZ ;  /* 0x0000000607077299 */ /* 0x000fe2000800063f */
[----:B------:R-:W-:Y:S01]  /*d740*/  LOP3.LUT R12, R19, 0x2, RZ, 0xfc, !PT ;  /* 0x00000002130c7812 */ /* 0x000fe200078efcff */
[----:B------:R-:W-:-:S02]  /*d750*/  USHF.L.U32 UR18, UR8, UR6, URZ ;  /* 0x0000000608127299 */ /* 0x000fc4000800063f */
[----:B------:R-:W-:Y:S01]  /*d760*/  ULOP3.LUT UR17, URZ, UR7, URZ, 0x33, !UPT ;  /* 0x000000073f117292 */ /* 0x000fe2000f8e333f */
[----:B------:R-:W-:Y:S01]  /*d770*/  ULDC UR6, c[0x0][0x14] ;  /* 0x0000050000067ab9 */ /* 0x000fe20000000800 */
[----:B------:R-:W-:Y:S01]  /*d780*/  ULDC.64 UR22, c[0x0][0x198] ;  /* 0x0000660000167ab9 */ /* 0x000fe20000000a00 */
[----:B------:R-:W-:Y:S02]  /*d790*/  UIMAD.WIDE.U32 UR20, UR4, UR6, URZ ;  /* 0x00000006041472a5 */ /* 0x000fe4000f8e003f */
[----:B------:R-:W-:Y:S01]  /*d7a0*/  UIMAD UR13, UR5, UR6, URZ ;  /* 0x00000006050d72a4 */ /* 0x000fe2000f8e023f */
[----:B0-----:R-:W-:-:S03]  /*d7b0*/  VIADD R0, R0, 0x3f ;  /* 0x0000003f00007836 */ /* 0x001fc60000000000 */
[----:B------:R-:W-:Y:S02]  /*d7c0*/  UIADD3 UR13, UR21, UR13, URZ ;  /* 0x0000000d150d7290 */ /* 0x000fe4000fffe03f */
[----:B------:R-:W-:-:S04]  /*d7d0*/  SHF.R.S32.HI R3, RZ, 0x1f, R0 ;  /* 0x0000001fff037819 */ /* 0x000fc80000011400 */
[----:B------:R-:W-:Y:S01]  /*d7e0*/  LEA.HI R3, R3, R0, RZ, 0x6 ;  /* 0x0000000003037211 */ /* 0x000fe200078f30ff */
[----:B------:R-:W-:Y:S01]  /*d7f0*/  IMAD.MOV.U32 R0, RZ, RZ, 0x1 ;  /* 0x00000001ff007424 */ /* 0x000fe200078e00ff */
[----:B-1----:R-:W-:Y:S02]  /*d800*/  LOP3.LUT R9, R9, 0x1, RZ, 0xc0, !PT ;  /* 0x0000000109097812 */ /* 0x002fe400078ec0ff */
[----:B------:R-:W-:Y:S01]  /*d810*/  SHF.R.S32.HI R8, RZ, 0x6, R3 ;  /* 0x00000006ff087819 */ /* 0x000fe20000011403 */
[----:B------:R-:W-:-:S04]  /*d820*/  IMAD.MOV.U32 R3, RZ, RZ, RZ ;  /* 0x000000ffff037224 */ /* 0x000fc800078e00ff */
[----:B------:R-:W-:-:S07]  /*d830*/  VIADD R11, R8, 0x1 ;  /* 0x00000001080b7836 */ /* 0x000fce0000000000 */
.L_x_289:
[----:B------:R-:W-:-:S03]  /*d840*/  UMOV UR4, 0xffffffff ;  /* 0xffffffff00047882 */ /* 0x000fc60000000000 */
[----:B------:R-:W-:Y:S05]  /*d850*/  BRA.DIV UR4, `(.L_x_279) ;  /* 0x0000000e04b07947 */ /* 0x000fea000b800000 */
[----:B------:R-:W-:-:S13]  /*d860*/  ELECT P6, URZ, PT ;  /* 0x00000000003f782f */ /* 0x000fda00038c0000 */
.L_x_300:
[----:B------:R-:W0:Y:S01]  /*d870*/  LDC R4, c[0x0][0x28c] ;  /* 0x0000a300ff047b82 */ /* 0x000e220000000800 */
[----:B------:R-:W-:Y:S01]  /*d880*/  BSSY B1, `(.L_x_280) ;  /* 0x000003a000017945 */ /* 0x000fe20003800000 */
[----:B0-----:R-:W-:-:S13]  /*d890*/  ISETP.LT.OR P6, PT, R4, 0x1, !P6 ;  /* 0x000000010400780c */ /* 0x001fda00077c1670 */
[----:B------:R-:W-:Y:S05]  /*d8a0*/  @P6 BRA `(.L_x_281) ;  /* 0x0000000000dc6947 */ /* 0x000fea0003800000 */
[----:B------:R-:W-:Y:S02]  /*d8b0*/  IMAD R20, R20, 0x2, R9 ;  /* 0x0000000214147824 */ /* 0x000fe400078e0209 */
[----:B------:R-:W-:Y:S02]  /*d8c0*/  IMAD.SHL.U32 R21, R13, 0x80, RZ ;  /* 0x000000800d157824 */ /* 0x000fe400078e00ff */
[----:B------:R-:W-:Y:S02]  /*d8d0*/  IMAD.MOV.U32 R22, RZ, RZ, RZ ;  /* 0x000000ffff167224 */ /* 0x000fe400078e00ff */
[----:B------:R-:W-:Y:S02]  /*d8e0*/  IMAD.MOV.U32 R4, RZ, RZ, R11 ;  /* 0x000000ffff047224 */ /* 0x000fe400078e000b */
[----:B------:R-:W-:Y:S02]  /*d8f0*/  IMAD.MOV.U32 R5, RZ, RZ, R0 ;  /* 0x000000ffff057224 */ /* 0x000fe400078e0000 */
[----:B------:R-:W-:-:S02]  /*d900*/  IMAD.MOV.U32 R14, RZ, RZ, R3 ;  /* 0x000000ffff0e7224 */ /* 0x000fc400078e0003 */
[----:B------:R-:W-:-:S07]  /*d910*/  IMAD R15, R20, 0x78, RZ ;  /* 0x00000078140f7824 */ /* 0x000fce00078e02ff */
.L_x_284:
[----:B------:R-:W0:Y:S01]  /*d920*/  S2R R20, SR_CgaCtaId ;  /* 0x0000000000147919 */ /* 0x000e220000008800 */
[----:B------:R-:W-:Y:S02]  /*d930*/  MOV R7, 0x400 ;  /* 0x0000040000077802 */ /* 0x000fe40000000f00 */
[----:B------:R-:W-:-:S13]  /*d940*/  LOP3.LUT P1, RZ, R18, 0x7f, RZ, 0xc0, !PT ;  /* 0x0000007f12ff7812 */ /* 0x000fda000782c0ff */
[----:B------:R-:W1:Y:S01]  /*d950*/  @!P1 LDC R13, c[0x0][0x500] ;  /* 0x00014000ff0d9b82 */ /* 0x000e620000000800 */
[----:B0-----:R-:W-:Y:S02]  /*d960*/  LEA R23, R20, R7, 0x18 ;  /* 0x0000000714177211 */ /* 0x001fe400078ec0ff */
[----:B------:R-:W-:-:S03]  /*d970*/  SHF.L.U32 R7, R5, 0x1f, RZ ;  /* 0x0000001f05077819 */ /* 0x000fc600000006ff */
[----:B------:R-:W-:-:S04]  /*d980*/  IMAD R20, R14, 0x8, R23 ;  /* 0x000000080e147824 */ /* 0x000fc800078e0217 */
[----:B------:R-:W0:Y:S02]  /*d990*/  SYNCS.PHASECHK.TRANS64.TRYWAIT P0, [R20+URZ+0x20], R7 ;  /* 0x00002007140075a7 */ /* 0x000e24000800017f */
[----:B01----:R-:W-:Y:S05]  /*d9a0*/  @!P0 BRA `(.L_x_282) ;  /* 0x0000000c007c8947 */ /* 0x003fea0003800000 */
.L_x_301:
[----:B0-----:R-:W-:Y:S01]  /*d9b0*/  PRMT R7, R12, 0x9910, RZ ;  /* 0x000099100c077816 */ /* 0x001fe200000000ff */
[----:B------:R0:W-:Y:S03]  /*d9c0*/  @!P1 SYNCS.ARRIVE.TRANS64 RZ, [R20+URZ], R13 ;  /* 0x0000000d14ff99a7 */ /* 0x0001e6000800003f */
[----:B------:R-:W-:-:S13]  /*d9d0*/  ISETP.NE.AND P0, PT, R7, 0x2, PT ;  /* 0x000000020700780c */ /* 0x000fda0003f05270 */
[----:B0-----:R-:W-:Y:S05]  /*d9e0*/  @P0 BRA `(.L_x_283) ;  /* 0x0000000000040947 */ /* 0x001fea0003800000 */
[----:B------:R-:W-:Y:S01]  /*d9f0*/  BPT.TRAP 0x1 ;  /* 0x000000040000795c */ /* 0x000fe20000300000 */
.L_x_283:
[----:B------:R-:W-:Y:S01]  /*da00*/  IMAD R7, R14, 0x2, R9 ;  /* 0x000000020e077824 */ /* 0x000fe200078e0209 */
[----:B------:R-:W-:Y:S01]  /*da10*/  R2UR UR9, R20 ;  /* 0x00000000140972ca */ /* 0x000fe200000e0000 */
[--C-:B------:R-:W-:Y:S01]  /*da20*/  IMAD R13, R14, 0x4000, R23.reuse ;  /* 0x000040000e0d7824 */ /* 0x100fe200078e0217 */
[----:B------:R-:W-:Y:S01]  /*da30*/  UIADD3 UR4, UP0, UR22, 0xf0, URZ ;  /* 0x000000f016047890 */ /* 0x000fe2000ff1e03f */
[----:B------:R-:W-:Y:S01]  /*da40*/  IMAD R7, R7, 0x1e00, RZ ;  /* 0x00001e0007077824 */ /* 0x000fe200078e02ff */
[----:B------:R-:W-:Y:S01]  /*da50*/  R2UR UR11, R21 ;  /* 0x00000000150b72ca */ /* 0x000fe200000e0000 */
[----:B------:R-:W-:Y:S01]  /*da60*/  VIADD R4, R4, 0xffffffff ;  /* 0xffffffff04047836 */ /* 0x000fe20000000000 */
[----:B------:R-:W-:Y:S01]  /*da70*/  R2UR UR5, R13 ;  /* 0x000000000d0572ca */ /* 0x000fe200000e0000 */
[----:B------:R-:W-:Y:S01]  /*da80*/  IMAD R7, R7, 0x2, R23 ;  /* 0x0000000207077824 */ /* 0x000fe200078e0217 */
[----:B------:R-:W-:Y:S01]  /*da90*/  R2UR UR10, R22 ;  /* 0x00000000160a72ca */ /* 0x000fe200000e0000 */
[----:B------:R-:W-:Y:S01]  /*daa0*/  UIADD3 UR24, UP1, UR22, 0x1f0, URZ ;  /* 0x000001f016187890 */ /* 0x000fe2000ff3e03f */
[----:B------:R-:W-:Y:S01]  /*dab0*/  R2UR UR12, R6 ;  /* 0x00000000060c72ca */ /* 0x000fe200000e0000 */
[----:B------:R-:W-:Y:S01]  /*dac0*/  VIADD R14, R14, 0x1 ;  /* 0x000000010e0e7836 */ /* 0x000fe20000000000 */
[----:B------:R-:W-:Y:S01]  /*dad0*/  R2UR UR8, R7 ;  /* 0x00000000070872ca */ /* 0x000fe200000e0000 */
[----:B------:R-:W-:Y:S01]  /*dae0*/  UIADD3.X UR25, URZ, UR23, URZ, UP1, !UPT ;  /* 0x000000173f197290 */ /* 0x000fe20008ffe43f */
[----:B------:R-:W-:Y:S01]  /*daf0*/  R2UR UR19, R15 ;  /* 0x000000000f1372ca */ /* 0x000fe200000e0000 */
[----:B------:R-:W-:Y:S01]  /*db00*/  UMOV UR6, 0x0 ;  /* 0x0000000000067882 */ /* 0x000fe20000000000 */
[----:B------:R-:W-:Y:S01]  /*db10*/  ISETP.GT.AND P1, PT, R4, 0x1, PT ;  /* 0x000000010400780c */ /* 0x000fe20003f24270 */
[----:B------:R-:W-:Y:S01]  /*db20*/  UMOV UR7, 0x10000000 ;  /* 0x1000000000077882 */ /* 0x000fe20000000000 */
[----:B------:R-:W-:Y:S01]  /*db30*/  ISETP.NE.AND P0, PT, R14, 0x4, PT ;  /* 0x000000040e00780c */ /* 0x000fe20003f05270 */
[----:B------:R-:W-:Y:S01]  /*db40*/  UIADD3 UR14, UR5, 0x100, URZ ;  /* 0x00000100050e7890 */ /* 0x000fe2000fffe03f */
[----:B------:R-:W-:Y:S01]  /*db50*/  VIADD R22, R22, 0x40 ;  /* 0x0000004016167836 */ /* 0x000fe20000000000 */
[----:B------:R-:W-:Y:S01]  /*db60*/  UIADD3.X UR5, URZ, UR23, URZ, UP0, !UPT ;  /* 0x000000173f057290 */ /* 0x000fe200087fe43f */
[----:B------:R-:W-:Y:S01]  /*db70*/  SEL R20, RZ, 0x1, P0 ;  /* 0x00000001ff147807 */ /* 0x000fe20000000000 */
[----:B------:R-:W-:Y:S01]  /*db80*/  UMOV UR26, 0x30000 ;  /* 0x00030000001a7882 */ /* 0x000fe20000000000 */
[----:B------:R-:W-:Y:S01]  /*db90*/  SEL R14, R14, RZ, P0 ;  /* 0x000000ff0e0e7207 */ /* 0x000fe20000000000 */
[----:B------:R-:W-:Y:S01]  /*dba0*/  UIADD3 UR15, UR8, 0x10100, URZ ;  /* 0x00010100080f7890 */ /* 0x000fe2000fffe03f */
[----:B------:R-:W-:-:S02]  /*dbb0*/  LOP3.LUT R5, R5, R20, RZ, 0x3c, !PT ;  /* 0x0000001405057212 */ /* 0x000fc400078e3cff */
[----:B------:R-:W-:Y:S02]  /*dbc0*/  UMOV UR8, UR14 ;  /* 0x0000000e00087c82 */ /* 0x000fe40008000000 */
[----:B------:R0:W-:Y:S02]  /*dbd0*/  UTMALDG.3D [UR8], [UR4], desc[UR6] ;  /* 0x00000608040075b4 */ /* 0x0001e40008011000 */
[----:B0-----:R-:W-:Y:S01]  /*dbe0*/  UMOV UR8, UR15 ;  /* 0x0000000f00087c82 */ /* 0x001fe20008000000 */
[----:B------:R-:W-:Y:S02]  /*dbf0*/  UMOV UR11, UR19 ;  /* 0x00000013000b7c82 */ /* 0x000fe40008000000 */
[----:B------:R0:W-:Y:S02]  /*dc00*/  UTMALDG.3D.MULTICAST [UR8], [UR24], UR26, desc[UR6] ;  /* 0x00000608180073b4 */ /* 0x0001e4000801181a */
[----:B0-----:R-:W-:Y:S05]  /*dc10*/  @P1 BRA `(.L_x_284) ;  /* 0xfffffffc00401947 */ /* 0x001fea000383ffff */
.L_x_281:
[----:B------:R-:W-:Y:S05]  /*dc20*/  BSYNC B1 ;  /* 0x0000000000017941 */ /* 0x000fea0003800000 */
.L_x_280:
[----:B------:R-:W-:Y:S01]  /*dc30*/  LOP3.LUT P1, RZ, R10, 0xff, RZ, 0xc0, !PT ;  /* 0x000000ff0aff7812 */ /* 0x000fe2000782c0ff */
[----:B------:R-:W-:Y:S01]  /*dc40*/  IMAD.IADD R3, R8, 0x1, R3 ;  /* 0x0000000108037824 */ /* 0x000fe200078e0203 */
[----:B------:R-:W-:Y:S01]  /*dc50*/  IADD3 R16, P2, R16, UR20, RZ ;  /* 0x0000001410107c10 */ /* 0x000fe2000ff5e0ff */
[----:B------:R-:W-:Y:S01]  /*dc60*/  ULDC.64 UR4, c[0x0][0x650] ;  /* 0x0001940000047ab9 */ /* 0x000fe20000000a00 */
[----:B------:R-:W-:Y:S01]  /*dc70*/  BSSY B1, `(.L_x_285) ;  /* 0x000006c000017945 */ /* 0x000fe20003800000 */
[----:B------:R-:W-:Y:S01]  /*dc80*/  IMAD.MOV.U32 R13, RZ, RZ, -0x1 ;  /* 0xffffffffff0d7424 */ /* 0x000fe200078e00ff */
[----:B------:R-:W-:Y:S01]  /*dc90*/  ISETP.GT.U32.AND P0, PT, R3, 0x3, PT ;  /* 0x000000030300780c */ /* 0x000fe20003f04070 */
[----:B------:R-:W-:Y:S01]  /*dca0*/  IMAD.MOV.U32 R20, RZ, RZ, -0x1 ;  /* 0xffffffffff147424 */ /* 0x000fe200078e00ff */
[----:B------:R-:W-:Y:S02]  /*dcb0*/  SHF.R.U32.HI R4, RZ, 0x2, R3 ;  /* 0x00000002ff047819 */ /* 0x000fe40000011603 */
[----:B------:R-:W-:-:S02]  /*dcc0*/  ISETP.LT.U32.AND P0, PT, R8, 0x4, P0 ;  /* 0x000000040800780c */ /* 0x000fc40000701070 */
[----:B------:R-:W-:Y:S01]  /*dcd0*/  IADD3.X R17, R17, UR13, RZ, P2, !PT ;  /* 0x0000000d11117c10 */ /* 0x000fe200097fe4ff */
[----:B------:R-:W0:Y:S01]  /*dce0*/  @P1 S2R R6, SR_CgaCtaId ;  /* 0x0000000000061919 */ /* 0x000e220000008800 */
[----:B------:R-:W-:Y:S02]  /*dcf0*/  @P1 MOV R5, 0x400 ;  /* 0x0000040000051802 */ /* 0x000fe40000000f00 */
[----:B------:R-:W-:Y:S02]  /*dd00*/  ISETP.GE.U32.AND P2, PT, R16, UR4, PT ;  /* 0x0000000410007c0c */ /* 0x000fe4000bf46070 */
[----:B------:R-:W-:Y:S02]  /*dd10*/  LOP3.LUT R4, R4, 0x1, RZ, 0xc0, !PT ;  /* 0x0000000104047812 */ /* 0x000fe400078ec0ff */
[----:B------:R-:W-:Y:S02]  /*dd20*/  LOP3.LUT R3, R3, 0x3, RZ, 0xc0, !PT ;  /* 0x0000000303037812 */ /* 0x000fe400078ec0ff */
[----:B------:R-:W-:-:S02]  /*dd30*/  PRMT R10, RZ, 0x7610, R10 ;  /* 0x00007610ff0a7816 */ /* 0x000fc4000000000a */
[----:B0-----:R-:W-:Y:S01]  /*dd40*/  @P1 LEA R5, R6, R5, 0x18 ;  /* 0x0000000506051211 */ /* 0x001fe200078ec0ff */
[----:B------:R-:W-:-:S03]  /*dd50*/  IMAD.MOV.U32 R6, RZ, RZ, -0x1 ;  /* 0xffffffffff067424 */ /* 0x000fc600078e00ff */
[----:B------:R0:W-:Y:S01]  /*dd60*/  @P1 SYNCS.ARRIVE.TRANS64.A1T0 RZ, [R5+URZ+0x58], RZ ;  /* 0x000058ff05ff19a7 */ /* 0x0001e2000810003f */
[----:B------:R-:W-:-:S04]  /*dd70*/  ISETP.NE.U32.AND P1, PT, R4, 0x1, PT ;  /* 0x000000010400780c */ /* 0x000fc80003f25070 */
[----:B------:R-:W-:Y:S02]  /*dd80*/  ISETP.GT.U32.AND P1, PT, R8, 0x3, !P1 ;  /* 0x000000030800780c */ /* 0x000fe40004f24070 */
[----:B0-----:R-:W-:Y:S02]  /*dd90*/  SEL R5, RZ, 0x1, !P0 ;  /* 0x00000001ff057807 */ /* 0x001fe40004000000 */
[----:B------:R-:W-:Y:S02]  /*dda0*/  ISETP.GE.U32.AND.EX P0, PT, R17, UR5, PT, P2 ;  /* 0x0000000511007c0c */ /* 0x000fe4000bf06120 */
[----:B------:R-:W-:-:S04]  /*ddb0*/  SEL R4, RZ, 0x1, !P1 ;  /* 0x00000001ff047807 */ /* 0x000fc80004800000 */
[----:B------:R-:W-:Y:S02]  /*ddc0*/  LOP3.LUT R0, R4, R0, R5, 0x96, !PT ;  /* 0x0000000004007212 */ /* 0x000fe400078e9605 */
[----:B------:R-:W-:-:S05]  /*ddd0*/  PRMT R4, RZ, 0x7610, R4 ;  /* 0x00007610ff047816 */ /* 0x000fca0000000004 */
[----:B------:R-:W-:Y:S05]  /*dde0*/  @P0 BRA `(.L_x_286) ;  /* 0x0000000400500947 */ /* 0x000fea0003800000 */
[----:B------:R-:W0:Y:S01]  /*ddf0*/  S2R R15, SR_CTAID.X ;  /* 0x00000000000f7919 */ /* 0x000e220000002500 */
[----:B------:R-:W-:Y:S01]  /*de00*/  ULDC.64 UR4, c[0x0][0x628] ;  /* 0x00018a0000047ab9 */ /* 0x000fe20000000a00 */
[----:B------:R-:W1:Y:S01]  /*de10*/  LDC R20, c[0x0][0x144] ;  /* 0x00005100ff147b82 */ /* 0x000e620000000800 */
[----:B------:R-:W-:Y:S01]  /*de20*/  ISETP.NE.U32.AND P0, PT, RZ, UR4, PT ;  /* 0x00000004ff007c0c */ /* 0x000fe2000bf05070 */
[----:B------:R-:W2:Y:S01]  /*de30*/  S2R R13, SR_CTAID.Y ;  /* 0x00000000000d7919 */ /* 0x000ea20000002600 */
[----:B------:R-:W-:Y:S01]  /*de40*/  ULDC UR7, c[0x0][0x630] ;  /* 0x00018c0000077ab9 */ /* 0x000fe20000000800 */
[----:B------:R-:W-:Y:S01]  /*de50*/  ULDC UR8, c[0x0][0x150] ;  /* 0x0000540000087ab9 */ /* 0x000fe20000000800 */
[----:B------:R-:W-:Y:S01]  /*de60*/  ISETP.NE.AND.EX P0, PT, RZ, UR5, PT, P0 ;  /* 0x00000005ff007c0c */ /* 0x000fe2000bf05300 */
[----:B------:R-:W-:Y:S02]  /*de70*/  IMAD.MOV.U32 R4, RZ, RZ, R16 ;  /* 0x000000ffff047224 */ /* 0x000fe400078e0010 */
[----:B------:R-:W-:Y:S01]  /*de80*/  IMAD.MOV.U32 R5, RZ, RZ, R17 ;  /* 0x000000ffff057224 */ /* 0x000fe200078e0011 */
[----:B0-----:R-:W-:-:S09]  /*de90*/  I2FP.F32.U32 R22, R15 ;  /* 0x0000000f00167245 */ /* 0x001fd20000201000 */
[----:B------:R-:W-:Y:S05]  /*dea0*/  @!P0 BRA `(.L_x_287) ;  /* 0x0000000000288947 */ /* 0x000fea0003800000 */
[----:B------:R-:W-:Y:S02]  /*deb0*/  ULDC UR6, c[0x0][0x634] ;  /* 0x00018d0000067ab9 */ /* 0x000fe40000000800 */
[----:B------:R-:W-:-:S05]  /*dec0*/  IADD3 R5, P0, R16, UR6, RZ ;  /* 0x0000000610057c10 */ /* 0x000fca000ff1e0ff */
[----:B------:R-:W-:-:S04]  /*ded0*/  IMAD.X R21, RZ, RZ, R17, P0 ;  /* 0x000000ffff157224 */ /* 0x000fc800000e0611 */
[----:B------:R-:W-:-:S04]  /*dee0*/  IMAD.WIDE.U32 R6, R21, UR4, RZ ;  /* 0x0000000415067c25 */ /* 0x000fc8000f8e00ff */
[----:B------:R-:W-:-:S04]  /*def0*/  IMAD.WIDE.U32 R6, P0, R5, UR5, R6 ;  /* 0x0000000505067c25 */ /* 0x000fc8000f800006 */
[----:B------:R-:W-:-:S04]  /*df00*/  IMAD.WIDE.U32 R4, R5, UR4, RZ ;  /* 0x0000000405047c25 */ /* 0x000fc8000f8e00ff */
[----:B------:R-:W-:Y:S01]  /*df10*/  IMAD.MOV.U32 R4, RZ, RZ, R7 ;  /* 0x000000ffff047224 */ /* 0x000fe200078e0007 */
[----:B------:R-:W-:Y:S01]  /*df20*/  IADD3 RZ, P1, R5, R6, RZ ;  /* 0x0000000605ff7210 */ /* 0x000fe20007f3e0ff */
[----:B------:R-:W-:-:S04]  /*df30*/  IMAD.X R5, RZ, RZ, RZ, P0 ;  /* 0x000000ffff057224 */ /* 0x000fc800000e06ff */
[----:B------:R-:W-:-:S08]  /*df40*/  IMAD.WIDE.U32.X R4, R21, UR5, R4, P1 ;  /* 0x0000000515047c25 */ /* 0x000fd000088e0404 */
.L_x_287:
[----:B------:R-:W-:Y:S01]  /*df50*/  FMUL R22, R22, UR8 ;  /* 0x0000000816167c20 */ /* 0x000fe20008400000 */
[--C-:B------:R-:W-:Y:S01]  /*df60*/  SHF.R.U64 R14, R4, UR7, R5.reuse ;  /* 0x00000007040e7c19 */ /* 0x100fe20008001205 */
[----:B------:R-:W-:Y:S01]  /*df70*/  ULDC.64 UR4, c[0x0][0x620] ;  /* 0x0001880000047ab9 */ /* 0x000fe20000000a00 */
[----:B------:R-:W-:Y:S01]  /*df80*/  SHF.R.U32.HI R4, RZ, UR7, R5 ;  /* 0x00000007ff047c19 */ /* 0x000fe20008011605 */
[----:B------:R-:W-:Y:S01]  /*df90*/  ULDC.64 UR6, c[0x0][0x640] ;  /* 0x0001900000067ab9 */ /* 0x000fe20000000a00 */
[----:B------:R-:W-:Y:S01]  /*dfa0*/  IADD3 R5, P0, RZ, -R14, RZ ;  /* 0x8000000eff057210 */ /* 0x000fe20007f1e0ff */
[----:B------:R-:W0:Y:S04]  /*dfb0*/  F2I.U32.TRUNC.NTZ R22, R22 ;  /* 0x0000001600167305 */ /* 0x000e28000020f000 */
[----:B------:R-:W-:Y:S01]  /*dfc0*/  IMAD.X R4, RZ, RZ, ~R4, P0 ;  /* 0x000000ffff047224 */ /* 0x000fe200000e0e04 */
[----:B------:R-:W-:-:S03]  /*dfd0*/  ISETP.NE.U32.AND P0, PT, RZ, UR6, PT ;  /* 0x00000006ff007c0c */ /* 0x000fc6000bf05070 */
[----:B------:R-:W-:Y:S01]  /*dfe0*/  IMAD R4, R4, UR4, RZ ;  /* 0x0000000404047c24 */ /* 0x000fe2000f8e02ff */
[----:B------:R-:W-:-:S03]  /*dff0*/  ISETP.NE.AND.EX P0, PT, RZ, UR7, PT, P0 ;  /* 0x00000007ff007c0c */ /* 0x000fc6000bf05300 */
[C---:B------:R-:W-:Y:S01]  /*e000*/  IMAD R7, R5.reuse, UR5, R4 ;  /* 0x0000000505077c24 */ /* 0x040fe2000f8e0204 */
[----:B------:R-:W-:Y:S01]  /*e010*/  ULDC UR5, c[0x0][0x154] ;  /* 0x0000550000057ab9 */ /* 0x000fe20000000800 */
[----:B------:R-:W-:Y:S01]  /*e020*/  IMAD.WIDE.U32 R4, R5, UR4, R16 ;  /* 0x0000000405047c25 */ /* 0x000fe2000f8e0010 */
[----:B------:R-:W-:-:S03]  /*e030*/  ULDC UR4, c[0x0][0x618] ;  /* 0x0001860000047ab9 */ /* 0x000fc60000000800 */
[----:B0-----:R-:W-:Y:S02]  /*e040*/  IMAD.MOV R6, RZ, RZ, -R22 ;  /* 0x000000ffff067224 */ /* 0x001fe400078e0a16 */
[----:B------:R-:W-:Y:S02]  /*e050*/  IMAD.IADD R5, R5, 0x1, R7 ;  /* 0x0000000105057824 */ /* 0x000fe400078e0207 */
[----:B-1----:R-:W-:Y:S01]  /*e060*/  IMAD R15, R20, R6, R15 ;  /* 0x00000006140f7224 */ /* 0x002fe200078e020f */
[----:B--2---:R-:W-:Y:S01]  /*e070*/  I2FP.F32.U32 R6, R13 ;  /* 0x0000000d00067245 */ /* 0x004fe20000201000 */
[----:B------:R-:W0:Y:S01]  /*e080*/  LDC R20, c[0x0][0x148] ;  /* 0x00005200ff147b82 */ /* 0x000e220000000800 */
[--C-:B------:R-:W-:Y:S02]  /*e090*/  SHF.R.U64 R21, R4, UR4, R5.reuse ;  /* 0x0000000404157c19 */ /* 0x100fe40008001205 */
[----:B------:R-:W-:Y:S01]  /*e0a0*/  SHF.R.U32.HI R4, RZ, UR4, R5 ;  /* 0x00000004ff047c19 */ /* 0x000fe20008011605 */
[----:B------:R-:W-:Y:S01]  /*e0b0*/  FMUL R6, R6, UR5 ;  /* 0x0000000506067c20 */ /* 0x000fe20008400000 */
[----:B------:R-:W-:-:S02]  /*e0c0*/  ULDC UR4, c[0x0][0x608] ;  /* 0x0001820000047ab9 */ /* 0x000fc40000000800 */
[--C-:B------:R-:W-:Y:S01]  /*e0d0*/  SHF.R.U64 R23, R21, UR4, R4.reuse ;  /* 0x0000000415177c19 */ /* 0x100fe20008001204 */
[----:B------:R1:W2:Y:S01]  /*e0e0*/  F2I.U32.TRUNC.NTZ R24, R6 ;  /* 0x0000000600187305 */ /* 0x0002a2000020f000 */
[----:B------:R-:W-:Y:S01]  /*e0f0*/  SHF.R.U32.HI R4, RZ, UR4, R4 ;  /* 0x00000004ff047c19 */ /* 0x000fe20008011604 */
[----:B------:R-:W-:-:S03]  /*e100*/  ULDC UR4, c[0x0][0x658] ;  /* 0x0001960000047ab9 */ /* 0x000fc60000000800 */
[--C-:B------:R-:W-:Y:S02]  /*e110*/  SHF.R.U64 R22, R23, UR4, R4.reuse ;  /* 0x0000000417167c19 */ /* 0x100fe40008001204 */
[----:B------:R-:W-:-:S03]  /*e120*/  SHF.R.U32.HI R25, RZ, UR4, R4 ;  /* 0x00000004ff197c19 */ /* 0x000fc60008011604 */
[----:B------:R-:W-:Y:S02]  /*e130*/  IMAD.MOV.U32 R4, RZ, RZ, R22 ;  /* 0x000000ffff047224 */ /* 0x000fe400078e0016 */
[----:B------:R-:W-:Y:S01]  /*e140*/  IMAD.MOV.U32 R5, RZ, RZ, R25 ;  /* 0x000000ffff057224 */ /* 0x000fe200078e0019 */
[----:B-1----:R-:W-:Y:S06]  /*e150*/  @!P0 BRA `(.L_x_288) ;  /* 0x0000000000288947 */ /* 0x002fec0003800000 */
        /* <DEDUP_REMOVED lines=10> */
.L_x_288:
[----:B------:R-:W-:Y:S01]  /*e200*/  ISETP.NE.AND P0, PT, R2, 0x1, PT ;  /* 0x000000010200780c */ /* 0x000fe20003f05270 */
[----:B------:R-:W-:Y:S01]  /*e210*/  ULDC UR4, c[0x0][0x648] ;  /* 0x0001920000047ab9 */ /* 0x000fe20000000800 */
[----:B------:R-:W-:Y:S01]  /*e220*/  LOP3.LUT R23, R23, UR17, RZ, 0xc0, !PT ;  /* 0x0000001117177c12 */ /* 0x000fe2000f8ec0ff */
[----:B--2---:R-:W-:Y:S01]  /*e230*/  IMAD.MOV R24, RZ, RZ, -R24 ;  /* 0x000000ffff187224 */ /* 0x004fe200078e0a18 */
[----:B------:R-:W-:Y:S01]  /*e240*/  SHF.R.U64 R4, R4, UR4, R5 ;  /* 0x0000000404047c19 */ /* 0x000fe20008001205 */
[----:B------:R-:W-:Y:S01]  /*e250*/  ULDC UR4, c[0x0][0x638] ;  /* 0x00018e0000047ab9 */ /* 0x000fe20000000800 */
[----:B------:R-:W-:Y:S01]  /*e260*/  LOP3.LUT R21, R21, UR16, RZ, 0xc0, !PT ;  /* 0x0000001015157c12 */ /* 0x000fe2000f8ec0ff */
[----:B------:R-:W-:Y:S01]  /*e270*/  ULDC UR5, c[0x0][0x610] ;  /* 0x0001840000057ab9 */ /* 0x000fe20000000800 */
[----:B------:R-:W-:Y:S02]  /*e280*/  IMAD.MOV.U32 R6, RZ, RZ, R14 ;  /* 0x000000ffff067224 */ /* 0x000fe400078e000e */
[----:B------:R-:W-:-:S02]  /*e290*/  IMAD.MOV R5, RZ, RZ, -R4 ;  /* 0x000000ffff057224 */ /* 0x000fc400078e0a04 */
[----:B------:R-:W-:Y:S02]  /*e2a0*/  IMAD R4, R4, UR18, R23 ;  /* 0x0000001204047c24 */ /* 0x000fe4000f8e0217 */
[----:B0-----:R-:W-:Y:S02]  /*e2b0*/  @P0 IMAD R15, R20, R24, R13 ;  /* 0x00000018140f0224 */ /* 0x001fe400078e020d */
[----:B------:R-:W-:Y:S01]  /*e2c0*/  IMAD R22, R5, UR4, R22 ;  /* 0x0000000405167c24 */ /* 0x000fe2000f8e0216 */
[----:B------:R-:W-:Y:S01]  /*e2d0*/  ULDC UR4, c[0x0][0x600] ;  /* 0x0001800000047ab9 */ /* 0x000fe20000000800 */
[----:B------:R-:W-:Y:S02]  /*e2e0*/  IMAD R15, R4, UR5, R15 ;  /* 0x00000005040f7c24 */ /* 0x000fe4000f8e020f */
[----:B------:R-:W-:Y:S02]  /*e2f0*/  IMAD R22, R22, UR4, R21 ;  /* 0x0000000416167c24 */ /* 0x000fe4000f8e0215 */
[----:B------:R-:W-:-:S03]  /*e300*/  IMAD.MOV.U32 R4, RZ, RZ, 0x1 ;  /* 0x00000001ff047424 */ /* 0x000fc600078e00ff */
[----:B------:R-:W-:Y:S02]  /*e310*/  SEL R20, R22, R15, !P0 ;  /* 0x0000000f16147207 */ /* 0x000fe40004000000 */
[----:B------:R-:W-:-:S07]  /*e320*/  SEL R13, R15, R22, !P0 ;  /* 0x000000160f0d7207 */ /* 0x000fce0004000000 */
.L_x_286:
[----:B------:R-:W-:Y:S05]  /*e330*/  BSYNC B1 ;  /* 0x0000000000017941 */ /* 0x000fea0003800000 */
.L_x_285:
[----:B------:R-:W-:-:S13]  /*e340*/  LOP3.LUT P0, RZ, R4, 0xff, RZ, 0xc0, !PT ;  /* 0x000000ff04ff7812 */ /* 0x000fda000780c0ff */
[----:B------:R-:W-:Y:S05]  /*e350*/  @P0 BRA `(.L_x_289) ;  /* 0xfffffff400380947 */ /* 0x000fea000383ffff */
[----:B------:R-:W-:Y:S05]  /*e360*/  BSYNC B0 ;  /* 0x0000000000007941 */ /* 0x000fea0003800000 */
.L_x_278:
[----:B------:R-:W-:-:S03]  /*e370*/  UMOV UR4, 0xffffffff ;  /* 0xffffffff00047882 */ /* 0x000fc60000000000 */
[----:B------:R-:W-:Y:S05]  /*e380*/  BRA.DIV UR4, `(.L_x_290) ;  /* 0x0000000604187947 */ /* 0x000fea000b800000 */
[----:B------:R-:W-:-:S13]  /*e390*/  ELECT P6, URZ, PT ;  /* 0x00000000003f782f */ /* 0x000fda00038c0000 */
.L_x_304:
[----:B------:R-:W-:Y:S04]  /*e3a0*/  BSSY B0, `(.L_x_291) ;  /* 0x000002b000007945 */ /* 0x000fe80003800000 */
[----:B------:R-:W-:Y:S05]  /*e3b0*/  @!P6 BRA `(.L_x_292) ;  /* 0x0000000000a4e947 */ /* 0x000fea0003800000 */
[----:B------:R-:W-:-:S04]  /*e3c0*/  LOP3.LUT R19, R19, 0x2, RZ, 0xfc, !PT ;  /* 0x0000000213137812 */ /* 0x000fc800078efcff */
[----:B------:R-:W-:-:S13]  /*e3d0*/  ISETP.NE.AND P0, PT, R19, 0x3, PT ;  /* 0x000000031300780c */ /* 0x000fda0003f05270 */
[----:B------:R-:W-:Y:S05]  /*e3e0*/  @!P0 BRA `(.L_x_293) ;  /* 0x0000000000048947 */ /* 0x000fea0003800000 */
[----:B------:R-:W-:Y:S01]  /*e3f0*/  BPT.TRAP 0x1 ;  /* 0x000000040000795c */ /* 0x000fe20000300000 */
.L_x_293:
[----:B------:R-:W0:Y:S01]  /*e400*/  S2R R5, SR_CgaCtaId ;  /* 0x0000000000057919 */ /* 0x000e220000008800 */
[----:B------:R-:W-:Y:S02]  /*e410*/  MOV R2, 0x400 ;  /* 0x0000040000027802 */ /* 0x000fe40000000f00 */
[----:B------:R-:W-:Y:S02]  /*e420*/  SHF.L.U32 R4, R0, 0x1f, RZ ;  /* 0x0000001f00047819 */ /* 0x000fe400000006ff */
[----:B0-----:R-:W-:-:S05]  /*e430*/  LEA R2, R5, R2, 0x18 ;  /* 0x0000000205027211 */ /* 0x001fca00078ec0ff */
[----:B------:R-:W-:-:S04]  /*e440*/  VIADD R2, R2, 0x20 ;  /* 0x0000002002027836 */ /* 0x000fc80000000000 */
[C---:B------:R-:W-:Y:S02]  /*e450*/  IMAD R7, R3.reuse, 0x8, R2 ;  /* 0x0000000803077824 */ /* 0x040fe400078e0202 */
[----:B------:R-:W-:Y:S02]  /*e460*/  VIADD R3, R3, 0x1 ;  /* 0x0000000103037836 */ /* 0x000fe40000000000 */
[----:B------:R-:W0:Y:S03]  /*e470*/  SYNCS.PHASECHK.TRANS64.TRYWAIT P0, [R7+URZ], R4 ;  /* 0x00000004070075a7 */ /* 0x000e26000800017f */
[----:B------:R-:W-:-:S04]  /*e480*/  ISETP.NE.AND P1, PT, R3, 0x4, PT ;  /* 0x000000040300780c */ /* 0x000fc80003f25270 */
[----:B------:R-:W-:Y:S02]  /*e490*/  SEL R5, RZ, 0x1, P1 ;  /* 0x00000001ff057807 */ /* 0x000fe40000800000 */
[----:B------:R-:W-:Y:S02]  /*e4a0*/  SEL R3, R3, RZ, P1 ;  /* 0x000000ff03037207 */ /* 0x000fe40000800000 */
[----:B------:R-:W-:-:S03]  /*e4b0*/  LOP3.LUT R6, R0, R5, RZ, 0x3c, !PT ;  /* 0x0000000500067212 */ /* 0x000fc600078e3cff */
[----:B------:R-:W-:Y:S01]  /*e4c0*/  IMAD R8, R3, 0x8, R2 ;  /* 0x0000000803087824 */ /* 0x000fe200078e0202 */
[----:B------:R-:W-:Y:S01]  /*e4d0*/  SHF.L.U32 R5, R6, 0x1f, RZ ;  /* 0x0000001f06057819 */ /* 0x000fe200000006ff */
[----:B0-----:R-:W-:Y:S06]  /*e4e0*/  @!P0 BRA `(.L_x_294) ;  /* 0x0000000000e08947 */ /* 0x001fec0003800000 */
.L_x_305:
[----:B------:R-:W1:Y:S01]  /*e4f0*/  SYNCS.PHASECHK.TRANS64.TRYWAIT P0, [R8+URZ], R5 ;  /* 0x00000005080075a7 */ /* 0x000e62000800017f */
[----:B------:R-:W-:-:S05]  /*e500*/  VIADD R0, R3, 0x1 ;  /* 0x0000000103007836 */ /* 0x000fca0000000000 */
[----:B------:R-:W-:-:S04]  /*e510*/  ISETP.NE.AND P1, PT, R0, 0x4, PT ;  /* 0x000000040000780c */ /* 0x000fc80003f25270 */
[----:B------:R-:W-:Y:S02]  /*e520*/  SEL R3, RZ, 0x1, P1 ;  /* 0x00000001ff037807 */ /* 0x000fe40000800000 */
[----:B0-----:R-:W-:Y:S02]  /*e530*/  SEL R7, R0, RZ, P1 ;  /* 0x000000ff00077207 */ /* 0x001fe40000800000 */
[----:B------:R-:W-:-:S03]  /*e540*/  LOP3.LUT R9, R6, R3, RZ, 0x3c, !PT ;  /* 0x0000000306097212 */ /* 0x000fc600078e3cff */
[----:B------:R-:W-:Y:S01]  /*e550*/  IMAD R11, R7, 0x8, R2 ;  /* 0x00000008070b7824 */ /* 0x000fe200078e0202 */
[----:B------:R-:W-:Y:S01]  /*e560*/  SHF.L.U32 R6, R9, 0x1f, RZ ;  /* 0x0000001f09067819 */ /* 0x000fe200000006ff */
[----:B-1----:R-:W-:Y:S06]  /*e570*/  @!P0 BRA `(.L_x_295) ;  /* 0x0000000000d08947 */ /* 0x002fec0003800000 */
.L_x_306:
[----:B------:R-:W1:Y:S01]  /*e580*/  SYNCS.PHASECHK.TRANS64.TRYWAIT P0, [R11+URZ], R6 ;  /* 0x000000060b0075a7 */ /* 0x000e62000800017f */
[----:B------:R-:W-:-:S05]  /*e590*/  VIADD R0, R7, 0x1 ;  /* 0x0000000107007836 */ /* 0x000fca0000000000 */
[----:B------:R-:W-:-:S04]  /*e5a0*/  ISETP.NE.AND P1, PT, R0, 0x4, PT ;  /* 0x000000040000780c */ /* 0x000fc80003f25270 */
[----:B------:R-:W-:Y:S02]  /*e5b0*/  SEL R4, RZ, 0x1, P1 ;  /* 0x00000001ff047807 */ /* 0x000fe40000800000 */
[----:B------:R-:W-:Y:S02]  /*e5c0*/  SEL R3, R0, RZ, P1 ;  /* 0x000000ff00037207 */ /* 0x000fe40000800000 */
[----:B------:R-:W-:Y:S01]  /*e5d0*/  LOP3.LUT R0, R9, R4, RZ, 0x3c, !PT ;  /* 0x0000000409007212 */ /* 0x000fe200078e3cff */
[----:B-1----:R-:W-:Y:S06]  /*e5e0*/  @!P0 BRA `(.L_x_296) ;  /* 0x0000000000c88947 */ /* 0x002fec0003800000 */
.L_x_307:
[----:B------:R-:W-:Y:S01]  /*e5f0*/  IMAD R3, R3, 0x8, R2 ;  /* 0x0000000803037824 */ /* 0x000fe200078e0202 */
[----:B------:R-:W-:-:S07]  /*e600*/  SHF.L.U32 R0, R0, 0x1f, RZ ;  /* 0x0000001f00007819 */ /* 0x000fce00000006ff */
.L_x_297:
[----:B--2---:R2:W3:Y:S02]  /*e610*/  SYNCS.PHASECHK.TRANS64.TRYWAIT P0, [R3+URZ], R0 ;  /* 0x00000000030075a7 */ /* 0x0044e4000800017f */
[----:B---3--:R-:W-:Y:S05]  /*e620*/  @!P0 NANOSLEEP.SYNCS 0x989680 ;  /* 0x009896800000895d */ /* 0x008fea0003900000 */
[----:B------:R-:W3:Y:S02]  /*e630*/  @!P0 SYNCS.PHASECHK.TRANS64 P0, [R3+URZ], R0 ;  /* 0x00000000030085a7 */ /* 0x000ee4000800007f */
[----:B---3--:R-:W-:Y:S05]  /*e640*/  @!P0 BRA `(.L_x_297) ;  /* 0xfffffffc00f08947 */ /* 0x008fea000383ffff */
.L_x_292:
[----:B------:R-:W-:Y:S05]  /*e650*/  BSYNC B0 ;  /* 0x0000000000007941 */ /* 0x000fea0003800000 */
.L_x_291:
[----:B------:R-:W-:Y:S05]  /*e660*/  EXIT ;  /* 0x000000000000794d */ /* 0x000fea0003800000 */
.L_x_21:
[----:B---3--:R3:W4:Y:S02]  /*e670*/  SYNCS.PHASECHK.TRANS64.TRYWAIT P1, [R3+URZ], R0 ;  /* 0x00000000030075a7 */ /* 0x008724000802017f */
[----:B----4-:R-:W-:Y:S05]  /*e680*/  @!P1 NANOSLEEP.SYNCS 0x989680 ;  /* 0x009896800000995d */ /* 0x010fea0003900000 */
[----:B------:R-:W4:Y:S02]  /*e690*/  @!P1 SYNCS.PHASECHK.TRANS64 P1, [R3+URZ], R0 ;  /* 0x00000000030095a7 */ /* 0x000f24000802007f */
[----:B----4-:R-:W-:Y:S05]  /*e6a0*/  @!P1 BRA `(.L_x_21) ;  /* 0xfffffffc00f09947 */ /* 0x010fea000383ffff */
[----:B------:R-:W-:Y:S05]  /*e6b0*/  BRA `(.L_x_20) ;  /* 0xffffff2c00847947 */ /* 0x000fea000383ffff */
.L_x_26:
[----:B-1----:R-:W-:-:S04]  /*e6c0*/  IMAD.U32 R6, RZ, RZ, UR5 ;  /* 0x00000005ff067e24 */ /* 0x002fc8000f8e00ff */
[----:B------:R1:W2:Y:S03]  /*e6d0*/  SYNCS.PHASECHK.TRANS64.TRYWAIT P1, [R6+URZ], R5 ;  /* 0x00000005060075a7 */ /* 0x0002a6000802017f */
[----:B--2---:R-:W-:Y:S05]  /*e6e0*/  @!P1 NANOSLEEP.SYNCS 0x989680 ;  /* 0x009896800000995d */ /* 0x004fea0003900000 */
[----:B------:R-:W2:Y:S02]  /*e6f0*/  @!P1 SYNCS.PHASECHK.TRANS64 P1, [R6+URZ], R5 ;  /* 0x00000005060095a7 */ /* 0x000ea4000802007f */
[----:B--2---:R-:W-:Y:S05]  /*e700*/  @!P1 BRA `(.L_x_26) ;  /* 0xfffffffc00ec9947 */ /* 0x004fea000383ffff */
[----:B------:R-:W-:Y:S05]  /*e710*/  BRA `(.L_x_25) ;  /* 0xffffff4800687947 */ /* 0x000fea000383ffff */
.L_x_279:
[----:B------:R-:W-:Y:S01]  /*e720*/  BSSY B1, `(.L_x_298) ;  /* 0x0000006000017945 */ /* 0x000fe20003800000 */
[----:B------:R-:W-:-:S07]  /*e730*/  IMAD.MOV.U32 R15, RZ, RZ, -0x1 ;  /* 0xffffffffff0f7424 */ /* 0x000fce00078e00ff */
[----:B------:R-:W-:Y:S05]  /*e740*/  WARPSYNC.COLLECTIVE R15, `(.L_x_299) ;  /* 0x000000000f0c7348 */ /* 0x000fea0003c00000 */
[----:B------:R-:W-:Y:S02]  /*e750*/  ELECT P6, UR62, PT ;  /* 0x00000000003e782f */ /* 0x000fe400038c0000 */
[----:B------:R-:W-:Y:S01]  /*e760*/  MOV R14, UR62 ;  /* 0x0000003e000e7c02 */ /* 0x000fe20008000f00 */
[----:B------:R-:W-:Y:S10]  /*e770*/  ENDCOLLECTIVE ;  /* 0x000000000000791b */ /* 0x000ff40003800000 */
.L_x_299:
[----:B------:R-:W-:Y:S05]  /*e780*/  BSYNC B1 ;  /* 0x0000000000017941 */ /* 0x000fea0003800000 */
.L_x_298:
[----:B------:R-:W-:Y:S05]  /*e790*/  BRA `(.L_x_300) ;  /* 0xfffffff000347947 */ /* 0x000fea000383ffff */
.L_x_282:
[----:B0-----:R0:W1:Y:S02]  /*e7a0*/  SYNCS.PHASECHK.TRANS64.TRYWAIT P0, [R20+URZ+0x20], R7 ;  /* 0x00002007140075a7 */ /* 0x001064000800017f */
[----:B-1----:R-:W-:Y:S05]  /*e7b0*/  @!P0 NANOSLEEP.SYNCS 0x989680 ;  /* 0x009896800000895d */ /* 0x002fea0003900000 */
[----:B------:R-:W1:Y:S02]  /*e7c0*/  @!P0 SYNCS.PHASECHK.TRANS64 P0, [R20+URZ+0x20], R7 ;  /* 0x00002007140085a7 */ /* 0x000e64000800007f */
[----:B-1----:R-:W-:Y:S05]  /*e7d0*/  @!P0 BRA `(.L_x_282) ;  /* 0xfffffffc00f08947 */ /* 0x002fea000383ffff */
[----:B------:R-:W-:Y:S05]  /*e7e0*/  BRA `(.L_x_301) ;  /* 0xfffffff000707947 */ /* 0x000fea000383ffff */
.L_x_290:
[----:B------:R-:W-:Y:S01]  /*e7f0*/  BSSY B0, `(.L_x_302) ;  /* 0x0000006000007945 */ /* 0x000fe20003800000 */
[----:B------:R-:W-:-:S07]  /*e800*/  IMAD.MOV.U32 R15, RZ, RZ, -0x1 ;  /* 0xffffffffff0f7424 */ /* 0x000fce00078e00ff */
[----:B------:R-:W-:Y:S05]  /*e810*/  WARPSYNC.COLLECTIVE R15, `(.L_x_303) ;  /* 0x000000000f0c7348 */ /* 0x000fea0003c00000 */
[----:B------:R-:W-:Y:S02]  /*e820*/  ELECT P6, UR62, PT ;  /* 0x00000000003e782f */ /* 0x000fe400038c0000 */
[----:B------:R-:W-:Y:S01]  /*e830*/  MOV R14, UR62 ;  /* 0x0000003e000e7c02 */ /* 0x000fe20008000f00 */
[----:B------:R-:W-:Y:S10]  /*e840*/  ENDCOLLECTIVE ;  /* 0x000000000000791b */ /* 0x000ff40003800000 */
.L_x_303:
[----:B------:R-:W-:Y:S05]  /*e850*/  BSYNC B0 ;  /* 0x0000000000007941 */ /* 0x000fea0003800000 */
.L_x_302:
[----:B------:R-:W-:Y:S05]  /*e860*/  BRA `(.L_x_304) ;  /* 0xfffffff800cc7947 */ /* 0x000fea000383ffff */
.L_x_294:
[----:B0-----:R0:W1:Y:S02]  /*e870*/  SYNCS.PHASECHK.TRANS64.TRYWAIT P0, [R7+URZ], R4 ;  /* 0x00000004070075a7 */ /* 0x001064000800017f */
[----:B-1----:R-:W-:Y:S05]  /*e880*/  @!P0 NANOSLEEP.SYNCS 0x989680 ;  /* 0x009896800000895d */ /* 0x002fea0003900000 */
[----:B------:R-:W1:Y:S02]  /*e890*/  @!P0 SYNCS.PHASECHK.TRANS64 P0, [R7+URZ], R4 ;  /* 0x00000004070085a7 */ /* 0x000e64000800007f */
[----:B-1----:R-:W-:Y:S05]  /*e8a0*/  @!P0 BRA `(.L_x_294) ;  /* 0xfffffffc00f08947 */ /* 0x002fea000383ffff */
[----:B------:R-:W-:Y:S05]  /*e8b0*/  BRA `(.L_x_305) ;  /* 0xfffffffc000c7947 */ /* 0x000fea000383ffff */
.L_x_295:
[----:B0-----:R0:W1:Y:S02]  /*e8c0*/  SYNCS.PHASECHK.TRANS64.TRYWAIT P0, [R8+URZ], R5 ;  /* 0x00000005080075a7 */ /* 0x001064000800017f */
[----:B-1----:R-:W-:Y:S05]  /*e8d0*/  @!P0 NANOSLEEP.SYNCS 0x989680 ;  /* 0x009896800000895d */ /* 0x002fea0003900000 */
[----:B------:R-:W1:Y:S02]  /*e8e0*/  @!P0 SYNCS.PHASECHK.TRANS64 P0, [R8+URZ], R5 ;  /* 0x00000005080085a7 */ /* 0x000e64000800007f */
[----:B-1----:R-:W-:Y:S05]  /*e8f0*/  @!P0 BRA `(.L_x_295) ;  /* 0xfffffffc00f08947 */ /* 0x002fea000383ffff */
[----:B------:R-:W-:Y:S05]  /*e900*/  BRA `(.L_x_306) ;  /* 0xfffffffc001c7947 */ /* 0x000fea000383ffff */
.L_x_296:
[----:B-1----:R1:W2:Y:S02]  /*e910*/  SYNCS.PHASECHK.TRANS64.TRYWAIT P0, [R11+URZ], R6 ;  /* 0x000000060b0075a7 */ /* 0x0022a4000800017f */
[----:B--2---:R-:W-:Y:S05]  /*e920*/  @!P0 NANOSLEEP.SYNCS 0x989680 ;  /* 0x009896800000895d */ /* 0x004fea0003900000 */
[----:B------:R-:W2:Y:S02]  /*e930*/  @!P0 SYNCS.PHASECHK.TRANS64 P0, [R11+URZ], R6 ;  /* 0x000000060b0085a7 */ /* 0x000ea4000800007f */
[----:B--2---:R-:W-:Y:S05]  /*e940*/  @!P0 BRA `(.L_x_296) ;  /* 0xfffffffc00f08947 */ /* 0x004fea000383ffff */
[----:B------:R-:W-:Y:S05]  /*e950*/  BRA `(.L_x_307) ;  /* 0xfffffffc00247947 */ /* 0x000fea000383ffff */
.L_x_308:
[----:B------:R-:W-:-:S00]  /*e960*/  BRA `(.L_x_308) ;  /* 0xfffffffc00fc7947 */ /* 0x000fc0000383ffff */
[----:B------:R-:W-:-:S00]  /*e970*/  NOP ;  /* 0x0000000000007918 */ /* 0x000fc00000000000 */
        /* <DEDUP_REMOVED lines=8> */
.L_x_309:


//--------------------- .nv.global.init           --------------------------
	.section	.nv.global.init,"aw",@progbits
.nv.global.init:
	.type		$str$22,@object
	.size		$str$22,($str$23 - $str$22)
$str$22:
        /*0000*/ 	.byte	0x6b, 0x5f, 0x74, 0x69, 0x6c, 0x65, 0x5f, 0x63, 0x6f, 0x75, 0x6e, 0x74, 0x20, 0x3e, 0x3d, 0x20
        /*0010*/ 	.byte	0x31, 0x00
	.type		$str$23,@object
	.size		$str$23,(__unnamed_1 - $str$23)
$str$23:
        /*0012*/ 	.byte	0x2f, 0x74, 0x6d, 0x70, 0x2f, 0x63, 0x75, 0x74, 0x6c, 0x61, 0x73, 0x73, 0x5f, 0x73, 0x77, 0x65
        /*0022*/ 	.byte	0x65, 0x70, 0x5f, 0x73, 0x72, 0x63, 0x2f, 0x69, 0x6e, 0x63, 0x6c, 0x75, 0x64, 0x65, 0x2f, 0x63
        /*0032*/ 	.byte	0x75, 0x74, 0x6c, 0x61, 0x73, 0x73, 0x2f, 0x67, 0x65, 0x6d, 0x6d, 0x2f, 0x63, 0x6f, 0x6c, 0x6c
        /*0042*/ 	.byte	0x65, 0x63, 0x74, 0x69, 0x76, 0x65, 0x2f, 0x73, 0x6d, 0x39, 0x30, 0x5f, 0x6d, 0x6d, 0x61, 0x5f
        /*0052*/ 	.byte	0x74, 0x6d, 0x61, 0x5f, 0x67, 0x6d, 0x6d, 0x61, 0x5f, 0x73, 0x73, 0x5f, 0x77, 0x61, 0x72, 0x70
        /*0062*/ 	.byte	0x73, 0x70, 0x65, 0x63, 0x69, 0x61, 0x6c, 0x69, 0x7a, 0x65, 0x64, 0x2e, 0x68, 0x70, 0x70, 0x00
	.type		__unnamed_1,@object
	.size		__unnamed_1,(.L_0 - __unnamed_1)
__unnamed_1:
        /*0072*/ 	.byte	0x76, 0x6f, 0x69, 0x64, 0x20, 0x63, 0x75, 0x74, 0x6c, 0x61, 0x73, 0x73, 0x3a, 0x3a, 0x67, 0x65
        /* <DEDUP_REMOVED lines=180> */
        /*0bc2*/ 	.byte	0x69, 0x74, 0x79, 0x5d, 0x00
.L_0:


//--------------------- .nv.shared._ZN7cutlass13device_kernelINS_4gemm6kernel13GemmUniversalIN4cute5tupleIJiiiiEEENS1_10collective13CollectiveMmaINS1_34MainloopSm90TmaGmmaWarpSpecializedILi4ENS5_IJNS4_1CILi2EEENSA_ILi1EEESC_EEENS1_35KernelTmaWarpSpecializedCooperativeEEENS5_IJNSA_ILi128EEENSA_ILi240EEENSA_ILi64EEEEEENS_6half_tENS5_IJlSC_lEEESK_SL_NS4_8TiledMMAINS4_8MMA_AtomIJNS4_4SM904GMMA25MMA_64x16x16_F32F16F16_SSILNSP_5MajorE0ELSR_0ELNSP_7ScaleInE1ELSS_1EEEEEENS4_6LayoutISD_NS5_IJSC_NSA_ILi0EEESW_EEEEENS5_IJNS4_10UnderscoreESZ_SZ_EEEEENS4_13SM90_TMA_LOADENS4_14ComposedLayoutINS4_7SwizzleILi3ELi4ELi3EEENS4_18smem_ptr_flag_bitsILi16EEENSV_INS5_IJNSA_ILi8EEESI_EEENS5_IJSI_SC_EEEEEEEvNS4_8identityENS4_23SM90_TMA_LOAD_MULTICASTES1C_vS1D_EENS_8epilogue10collective6detail29Sm90TmaWarpSpecializedAdapterINS1H_15DefaultEpilogueISK_SL_SL_NS1G_6thread17LinearCombinationISK_Li1EffLNS1L_9ScaleType4KindE0ELNS_15FloatRoundStyleE2ESK_EENS1_15EpilogueDefaultEEEEEvvEEEEvNT_6ParamsE --------------------------
	.section	.nv.shared._ZN7cutlass13device_kernelINS_4gemm6kernel13GemmUniversalIN4cute5tupleIJiiiiEEENS1_10collective13CollectiveMmaINS1_34MainloopSm90TmaGmmaWarpSpecializedILi4ENS5_IJNS4_1CILi2EEENSA_ILi1EEESC_EEENS1_35KernelTmaWarpSpecializedCooperativeEEENS5_IJNSA_ILi128EEENSA_ILi240EEENSA_ILi64EEEEEENS_6half_tENS5_IJlSC_lEEESK_SL_NS4_8TiledMMAINS4_8MMA_AtomIJNS4_4SM904GMMA25MMA_64x16x16_F32F16F16_SSILNSP_5MajorE0ELSR_0ELNSP_7ScaleInE1ELSS_1EEEEEENS4_6LayoutISD_NS5_IJSC_NSA_ILi0EEESW_EEEEENS5_IJNS4_10UnderscoreESZ_SZ_EEEEENS4_13SM90_TMA_LOADENS4_14ComposedLayoutINS4_7SwizzleILi3ELi4ELi3EEENS4_18smem_ptr_flag_bitsILi16EEENSV_INS5_IJNSA_ILi8EEESI_EEENS5_IJSI_SC_EEEEEEEvNS4_8identityENS4_23SM90_TMA_LOAD_MULTICASTES1C_vS1D_EENS_8epilogue10collective6detail29Sm90TmaWarpSpecializedAdapterINS1H_15DefaultEpilogueISK_SL_SL_NS1G_6thread17LinearCombinationISK_Li1EffLNS1L_9ScaleType4KindE0ELNS_15FloatRoundStyleE2ESK_EENS1_15EpilogueDefaultEEEEEvvEEEEvNT_6ParamsE,"aw",@nobits
	.sectionflags	@""
	.align	16
	.zero		1024


//--------------------- .nv.shared.reserved.0     --------------------------
	.section	.nv.shared.reserved.0,"aw",@nobits
	.weak		__nv_reservedSMEM_offset_0_alias
	.size		__nv_reservedSMEM_offset_0_alias, 0, 0
	.other		__nv_reservedSMEM_offset_0_alias,@"STO_CUDA_RESERVED_SHARED STV_DEFAULT"
__nv_reservedSMEM_offset_0_alias:
	.zero		0


//--------------------- .nv.global                --------------------------
	.section	.nv.global,"aw",@nobits
.nv.global:
	.type		_ZN40_INTERNAL_90b769ae_4_k_cu_911bf5e3_113284cute1_E,@object
	.size		_ZN40_INTERNAL_90b769ae_4_k_cu_911bf5e3_113284cute1_E,(_ZN40_INTERNAL_90b769ae_4_k_cu_911bf5e3_113284cuda3std3__45__cpo6cbeginE - _ZN40_INTERNAL_90b769ae_4_k_cu_911bf5e3_113284cute1_E)
_ZN40_INTERNAL_90b769ae_4_k_cu_911bf5e3_113284cute1_E:
	.zero		1
	.type		_ZN40_INTERNAL_90b769ae_4_k_cu_911bf5e3_113284cuda3std3__45__cpo6cbeginE,@object
	.size		_ZN40_INTERNAL_90b769ae_4_k_cu_911bf5e3_113284cuda3std3__45__cpo6cbeginE,(_ZN40_INTERNAL_90b769ae_4_k_cu_911bf5e3_113284cuda3std3__48in_placeE - _ZN40_INTERNAL_90b769ae_4_k_cu_911bf5e3_113284cuda3std3__45__cpo6cbeginE)
_ZN40_INTERNAL_90b769ae_4_k_cu_911bf5e3_113284cuda3std3__45__cpo6cbeginE:
	.zero		1
	.type		_ZN40_INTERNAL_90b769ae_4_k_cu_911bf5e3_113284cuda3std3__48in_placeE,@object
	.size		_ZN40_INTERNAL_90b769ae_4_k_cu_911bf5e3_113284cuda3std3__48in_placeE,(_ZN40_INTERNAL_90b769ae_4_k_cu_911bf5e3_113284cuda3std6ranges3__45__cpo9iter_moveE - _ZN40_INTERNAL_90b769ae_4_k_cu_911bf5e3_113284cuda3std3__48in_placeE)
_ZN40_INTERNAL_90b769ae_4_k_cu_911bf5e3_113284cuda3std3__48in_placeE:
	.zero		1
	.type		_ZN40_INTERNAL_90b769ae_4_k_cu_911bf5e3_113284cuda3std6ranges3__45__cpo9iter_moveE,@object
	.size		_ZN40_INTERNAL_90b769ae_4_k_cu_911bf5e3_113284cuda3std6ranges3__45__cpo9iter_moveE,(_ZN40_INTERNAL_90b769ae_4_k_cu_911bf5e3_113284cuda3std3__45__cpo5beginE - _ZN40_INTERNAL_90b769ae_4_k_cu_911bf5e3_113284cuda3std6ranges3__45__cpo9iter_moveE)
_ZN40_INTERNAL_90b769ae_4_k_cu_911bf5e3_113284cuda3std6ranges3__45__cpo9iter_moveE:
	.zero		1
	.type		_ZN40_INTERNAL_90b769ae_4_k_cu_911bf5e3_113284cuda3std3__45__cpo5beginE,@object
	.size		_ZN40_INTERNAL_90b769ae_4_k_cu_911bf5e3_113284cuda3std3__45__cpo5beginE,(_ZN40_INTERNAL_90b769ae_4_k_cu_911bf5e3_113284cuda3std3__442_GLOBAL__N__90b769ae_4_k_cu_911bf5e3_113286ignoreE - _ZN40_INTERNAL_90b769ae_4_k_cu_911bf5e3_113284cuda3std3__45__cpo5beginE)
_ZN40_INTERNAL_90b769ae_4_k_cu_911bf5e3_113284cuda3std3__45__cpo5beginE:
	.zero		1
	.type		_ZN40_INTERNAL_90b769ae_4_k_cu_911bf5e3_113284cuda3std3__442_GLOBAL__N__90b769ae_4_k_cu_911bf5e3_113286ignoreE,@object
	.size		_ZN40_INTERNAL_90b769ae_4_k_cu_911bf5e3_113284cuda3std3__442_GLOBAL__N__90b769ae_4_k_cu_911bf5e3_113286ignoreE,(_ZN40_INTERNAL_90b769ae_4_k_cu_911bf5e3_113284cute7productE - _ZN40_INTERNAL_90b769ae_4_k_cu_911bf5e3_113284cuda3std3__442_GLOBAL__N__90b769ae_4_k_cu_911bf5e3_113286ignoreE)
_ZN40_INTERNAL_90b769ae_4_k_cu_911bf5e3_113284cuda3std3__442_GLOBAL__N__90b769ae_4_k_cu_911bf5e3_113286ignoreE:
	.zero		1
	.type		_ZN40_INTERNAL_90b769ae_4_k_cu_911bf5e3_113284cute7productE,@object
	.size		_ZN40_INTERNAL_90b769ae_4_k_cu_911bf5e3_113284cute7productE,(_ZN40_INTERNAL_90b769ae_4_k_cu_911bf5e3_113284cuda3std3__45__cpo3endE - _ZN40_INTERNAL_90b769ae_4_k_cu_911bf5e3_113284cute7productE)
_ZN40_INTERNAL_90b769ae_4_k_cu_911bf5e3_113284cute7productE:
	.zero		1
	.type		_ZN40_INTERNAL_90b769ae_4_k_cu_911bf5e3_113284cuda3std3__45__cpo3endE,@object
	.size		_ZN40_INTERNAL_90b769ae_4_k_cu_911bf5e3_113284cuda3std3__45__cpo3endE,(_ZN40_INTERNAL_90b769ae_4_k_cu_911bf5e3_113284cuda3std3__419piecewise_constructE - _ZN40_INTERNAL_90b769ae_4_k_cu_911bf5e3_113284cuda3std3__45__cpo3endE)
_ZN40_INTERNAL_90b769ae_4_k_cu_911bf5e3_113284cuda3std3__45__cpo3endE:
	.zero		1
	.type		_ZN40_INTERNAL_90b769ae_4_k_cu_911bf5e3_113284cuda3std3__419piecewise_constructE,@object
	.size		_ZN40_INTERNAL_90b769ae_4_k_cu_911bf5e3_113284cuda3std3__419piecewise_constructE,(_ZN40_INTERNAL_90b769ae_4_k_cu_911bf5e3_113284cuda3std3__45__cpo4cendE - _ZN40_INTERNAL_90b769ae_4_k_cu_911bf5e3_113284cuda3std3__419piecewise_constructE)
_ZN40_INTERNAL_90b769ae_4_k_cu_911bf5e3_113284cuda3std3__419piecewise_constructE:
	.zero		1
	.type		_ZN40_INTERNAL_90b769ae_4_k_cu_911bf5e3_113284cuda3std3__45__cpo4cendE,@object
	.size		_ZN40_INTERNAL_90b769ae_4_k_cu_911bf5e3_113284cuda3std3__45__cpo4cendE,(_ZN40_INTERNAL_90b769ae_4_k_cu_911bf5e3_113284cuda3std6ranges3__45__cpo4swapE - _ZN40_INTERNAL_90b769ae_4_k_cu_911bf5e3_113284cuda3std3__45__cpo4cendE)
_ZN40_INTERNAL_90b769ae_4_k_cu_911bf5e3_113284cuda3std3__45__cpo4cendE:
	.zero		1
	.type		_ZN40_INTERNAL_90b769ae_4_k_cu_911bf5e3_113284cuda3std6ranges3__45__cpo4swapE,@object
	.size		_ZN40_INTERNAL_90b769ae_4_k_cu_911bf5e3_113284cuda3std6ranges3__45__cpo4swapE,(.L_8 - _ZN40_INTERNAL_90b769ae_4_k_cu_911bf5e3_113284cuda3std6ranges3__45__cpo4swapE)
_ZN40_INTERNAL_90b769ae_4_k_cu_911bf5e3_113284cuda3std6ranges3__45__cpo4swapE:
	.zero		1
.L_8:


//--------------------- .nv.constant0._ZN7cutlass13device_kernelINS_4gemm6kernel13GemmUniversalIN4cute5tupleIJiiiiEEENS1_10collective13CollectiveMmaINS1_34MainloopSm90TmaGmmaWarpSpecializedILi4ENS5_IJNS4_1CILi2EEENSA_ILi1EEESC_EEENS1_35KernelTmaWarpSpecializedCooperativeEEENS5_IJNSA_ILi128EEENSA_ILi240EEENSA_ILi64EEEEEENS_6half_tENS5_IJlSC_lEEESK_SL_NS4_8TiledMMAINS4_8MMA_AtomIJNS4_4SM904GMMA25MMA_64x16x16_F32F16F16_SSILNSP_5MajorE0ELSR_0ELNSP_7ScaleInE1ELSS_1EEEEEENS4_6LayoutISD_NS5_IJSC_NSA_ILi0EEESW_EEEEENS5_IJNS4_10UnderscoreESZ_SZ_EEEEENS4_13SM90_TMA_LOADENS4_14ComposedLayoutINS4_7SwizzleILi3ELi4ELi3EEENS4_18smem_ptr_flag_bitsILi16EEENSV_INS5_IJNSA_ILi8EEESI_EEENS5_IJSI_SC_EEEEEEEvNS4_8identityENS4_23SM90_TMA_LOAD_MULTICASTES1C_vS1D_EENS_8epilogue10collective6detail29Sm90TmaWarpSpecializedAdapterINS1H_15DefaultEpilogueISK_SL_SL_NS1G_6thread17LinearCombinationISK_Li1EffLNS1L_9ScaleType4KindE0ELNS_15FloatRoundStyleE2ESK_EENS1_15EpilogueDefaultEEEEEvvEEEEvNT_6ParamsE --------------------------
	.section	.nv.constant0._ZN7cutlass13device_kernelINS_4gemm6kernel13GemmUniversalIN4cute5tupleIJiiiiEEENS1_10collective13CollectiveMmaINS1_34MainloopSm90TmaGmmaWarpSpecializedILi4ENS5_IJNS4_1CILi2EEENSA_ILi1EEESC_EEENS1_35KernelTmaWarpSpecializedCooperativeEEENS5_IJNSA_ILi128EEENSA_ILi240EEENSA_ILi64EEEEEENS_6half_tENS5_IJlSC_lEEESK_SL_NS4_8TiledMMAINS4_8MMA_AtomIJNS4_4SM904GMMA25MMA_64x16x16_F32F16F16_SSILNSP_5MajorE0ELSR_0ELNSP_7ScaleInE1ELSS_1EEEEEENS4_6LayoutISD_NS5_IJSC_NSA_ILi0EEESW_EEEEENS5_IJNS4_10UnderscoreESZ_SZ_EEEEENS4_13SM90_TMA_LOADENS4_14ComposedLayoutINS4_7SwizzleILi3ELi4ELi3EEENS4_18smem_ptr_flag_bitsILi16EEENSV_INS5_IJNSA_ILi8EEESI_EEENS5_IJSI_SC_EEEEEEEvNS4_8identityENS4_23SM90_TMA_LOAD_MULTICASTES1C_vS1D_EENS_8epilogue10collective6detail29Sm90TmaWarpSpecializedAdapterINS1H_15DefaultEpilogueISK_SL_SL_NS1G_6thread17LinearCombinationISK_Li1EffLNS1L_9ScaleType4KindE0ELNS_15FloatRoundStyleE2ESK_EENS1_15EpilogueDefaultEEEEEvvEEEEvNT_6ParamsE,"a",@progbits
	.sectionflags	@""
	.align	4
.nv.constant0._ZN7cutlass13device_kernelINS_4gemm6kernel13GemmUniversalIN4cute5tupleIJiiiiEEENS1_10collective13CollectiveMmaINS1_34MainloopSm90TmaGmmaWarpSpecializedILi4ENS5_IJNS4_1CILi2EEENSA_ILi1EEESC_EEENS1_35KernelTmaWarpSpecializedCooperativeEEENS5_IJNSA_ILi128EEENSA_ILi240EEENSA_ILi64EEEEEENS_6half_tENS5_IJlSC_lEEESK_SL_NS4_8TiledMMAINS4_8MMA_AtomIJNS4_4SM904GMMA25MMA_64x16x16_F32F16F16_SSILNSP_5MajorE0ELSR_0ELNSP_7ScaleInE1ELSS_1EEEEEENS4_6LayoutISD_NS5_IJSC_NSA_ILi0EEESW_EEEEENS5_IJNS4_10UnderscoreESZ_SZ_EEEEENS4_13SM90_TMA_LOADENS4_14ComposedLayoutINS4_7SwizzleILi3ELi4ELi3EEENS4_18smem_ptr_flag_bitsILi16EEENSV_INS5_IJNSA_ILi8EEESI_EEENS5_IJSI_SC_EEEEEEEvNS4_8identityENS4_23SM90_TMA_LOAD_MULTICASTES1C_vS1D_EENS_8epilogue10collective6detail29Sm90TmaWarpSpecializedAdapterINS1H_15DefaultEpilogueISK_SL_SL_NS1G_6thread17LinearCombinationISK_Li1EffLNS1L_9ScaleType4KindE0ELNS_15FloatRoundStyleE2ESK_EENS1_15EpilogueDefaultEEEEEvvEEEEvNT_6ParamsE:
	.zero		1664


//--------------------- SYMBOLS --------------------------

	.type		.nv.reservedSmem.offset0,@object
	.size		.nv.reservedSmem.offset0,0x4
	.type		__assertfail,@function
